//
// Generated by NVIDIA NVVM Compiler
//
// Compiler Build ID: CL-36424714
// Cuda compilation tools, release 13.0, V13.0.88
// Based on NVVM 20.0.0
//

.version 9.0
.target sm_100
.address_size 64

	// .globl	_Z24nmoe_muon_invsqrt_kernelPfx
// _ZZ16reduce_frob_bf16PK13__nv_bfloat16xxPfxE4smem has been demoted
// _ZZ14diag_mean_fp32PKfliPfiE2sm has been demoted

.visible .entry _Z24nmoe_muon_invsqrt_kernelPfx(
	.param .u64 .ptr .align 1 _Z24nmoe_muon_invsqrt_kernelPfx_param_0,
	.param .u64 _Z24nmoe_muon_invsqrt_kernelPfx_param_1
)
{
	.reg .pred 	%p<2>;
	.reg .b32 	%r<5>;
	.reg .b32 	%f<4>;
	.reg .b64 	%rd<7>;

	ld.param.u64 	%rd2, [_Z24nmoe_muon_invsqrt_kernelPfx_param_0];
	ld.param.u64 	%rd3, [_Z24nmoe_muon_invsqrt_kernelPfx_param_1];
	mov.u32 	%r1, %ctaid.x;
	mov.u32 	%r2, %ntid.x;
	mov.u32 	%r3, %tid.x;
	mad.lo.s32 	%r4, %r1, %r2, %r3;
	cvt.u64.u32 	%rd1, %r4;
	setp.le.s64 	%p1, %rd3, %rd1;
	@%p1 bra 	$L__BB0_2;
	cvta.to.global.u64 	%rd4, %rd2;
	shl.b64 	%rd5, %rd1, 2;
	add.s64 	%rd6, %rd4, %rd5;
	ld.global.f32 	%f1, [%rd6];
	max.f32 	%f2, %f1, 0f33D6BF95;
	rsqrt.approx.f32 	%f3, %f2;
	st.global.f32 	[%rd6], %f3;
$L__BB0_2:
	ret;

}
	// .globl	_Z16reduce_frob_bf16PK13__nv_bfloat16xxPfx
.visible .entry _Z16reduce_frob_bf16PK13__nv_bfloat16xxPfx(
	.param .u64 .ptr .align 1 _Z16reduce_frob_bf16PK13__nv_bfloat16xxPfx_param_0,
	.param .u64 _Z16reduce_frob_bf16PK13__nv_bfloat16xxPfx_param_1,
	.param .u64 _Z16reduce_frob_bf16PK13__nv_bfloat16xxPfx_param_2,
	.param .u64 .ptr .align 1 _Z16reduce_frob_bf16PK13__nv_bfloat16xxPfx_param_3,
	.param .u64 _Z16reduce_frob_bf16PK13__nv_bfloat16xxPfx_param_4
)
{
	.reg .pred 	%p<13>;
	.reg .b16 	%rs<6>;
	.reg .b32 	%r<19>;
	.reg .b32 	%f<29>;
	.reg .b64 	%rd<55>;
	// demoted variable
	.shared .align 4 .b8 _ZZ16reduce_frob_bf16PK13__nv_bfloat16xxPfxE4smem[1024];
	ld.param.u64 	%rd27, [_Z16reduce_frob_bf16PK13__nv_bfloat16xxPfx_param_0];
	ld.param.u64 	%rd24, [_Z16reduce_frob_bf16PK13__nv_bfloat16xxPfx_param_1];
	ld.param.u64 	%rd25, [_Z16reduce_frob_bf16PK13__nv_bfloat16xxPfx_param_2];
	ld.param.u64 	%rd26, [_Z16reduce_frob_bf16PK13__nv_bfloat16xxPfx_param_3];
	ld.param.u64 	%rd28, [_Z16reduce_frob_bf16PK13__nv_bfloat16xxPfx_param_4];
	cvta.to.global.u64 	%rd1, %rd27;
	mov.u32 	%r5, %ctaid.x;
	cvt.u64.u32 	%rd2, %r5;
	setp.le.s64 	%p1, %rd28, %rd2;
	@%p1 bra 	$L__BB1_17;
	mul.lo.s64 	%rd3, %rd24, %rd2;
	mov.u32 	%r6, %tid.x;
	cvt.u64.u32 	%rd4, %r6;
	setp.le.s64 	%p2, %rd25, %rd4;
	mov.f32 	%f28, 0f00000000;
	@%p2 bra 	$L__BB1_11;
	mov.u32 	%r7, %ntid.x;
	cvt.u64.u32 	%rd5, %r7;
	add.s64 	%rd29, %rd4, %rd5;
	max.u64 	%rd30, %rd25, %rd29;
	setp.lt.u64 	%p3, %rd29, %rd25;
	selp.u64 	%rd6, 1, 0, %p3;
	add.s64 	%rd31, %rd29, %rd6;
	sub.s64 	%rd7, %rd30, %rd31;
	and.b64  	%rd32, %rd7, -4294967296;
	setp.ne.s64 	%p4, %rd32, 0;
	@%p4 bra 	$L__BB1_4;
	cvt.u32.u64 	%r8, %rd5;
	cvt.u32.u64 	%r9, %rd7;
	div.u32 	%r10, %r9, %r8;
	cvt.u64.u32 	%rd49, %r10;
	bra.uni 	$L__BB1_5;
$L__BB1_4:
	div.u64 	%rd49, %rd7, %rd5;
$L__BB1_5:
	add.s64 	%rd11, %rd49, %rd6;
	and.b64  	%rd33, %rd11, 3;
	setp.eq.s64 	%p5, %rd33, 3;
	mov.f32 	%f28, 0f00000000;
	mov.u64 	%rd53, %rd4;
	@%p5 bra 	$L__BB1_8;
	add.s64 	%rd34, %rd3, %rd4;
	shl.b64 	%rd35, %rd34, 1;
	add.s64 	%rd51, %rd1, %rd35;
	shl.b64 	%rd13, %rd5, 1;
	add.s64 	%rd36, %rd11, 1;
	and.b64  	%rd37, %rd36, 3;
	neg.s64 	%rd50, %rd37;
	mov.f32 	%f28, 0f00000000;
	mov.u64 	%rd53, %rd4;
$L__BB1_7:
	.pragma "nounroll";
	ld.global.nc.u16 	%rs1, [%rd51];
	// begin inline asm
	{ cvt.f32.bf16 %f12, %rs1;}

	// end inline asm
	fma.rn.f32 	%f28, %f12, %f12, %f28;
	add.s64 	%rd53, %rd53, %rd5;
	add.s64 	%rd51, %rd51, %rd13;
	add.s64 	%rd50, %rd50, 1;
	setp.ne.s64 	%p6, %rd50, 0;
	@%p6 bra 	$L__BB1_7;
$L__BB1_8:
	setp.lt.u64 	%p7, %rd11, 3;
	@%p7 bra 	$L__BB1_11;
	shl.b64 	%rd41, %rd5, 1;
	shl.b64 	%rd45, %rd5, 2;
$L__BB1_10:
	add.s64 	%rd38, %rd53, %rd3;
	shl.b64 	%rd39, %rd38, 1;
	add.s64 	%rd40, %rd1, %rd39;
	ld.global.nc.u16 	%rs2, [%rd40];
	// begin inline asm
	{ cvt.f32.bf16 %f13, %rs2;}

	// end inline asm
	fma.rn.f32 	%f17, %f13, %f13, %f28;
	add.s64 	%rd42, %rd40, %rd41;
	ld.global.nc.u16 	%rs3, [%rd42];
	// begin inline asm
	{ cvt.f32.bf16 %f14, %rs3;}

	// end inline asm
	fma.rn.f32 	%f18, %f14, %f14, %f17;
	add.s64 	%rd43, %rd42, %rd41;
	ld.global.nc.u16 	%rs4, [%rd43];
	// begin inline asm
	{ cvt.f32.bf16 %f15, %rs4;}

	// end inline asm
	fma.rn.f32 	%f19, %f15, %f15, %f18;
	add.s64 	%rd44, %rd43, %rd41;
	ld.global.nc.u16 	%rs5, [%rd44];
	// begin inline asm
	{ cvt.f32.bf16 %f16, %rs5;}

	// end inline asm
	fma.rn.f32 	%f28, %f16, %f16, %f19;
	add.s64 	%rd53, %rd45, %rd53;
	setp.lt.s64 	%p8, %rd53, %rd25;
	@%p8 bra 	$L__BB1_10;
$L__BB1_11:
	cvt.u32.u64 	%r11, %rd4;
	shl.b32 	%r12, %r11, 2;
	mov.u32 	%r13, _ZZ16reduce_frob_bf16PK13__nv_bfloat16xxPfxE4smem;
	add.s32 	%r1, %r13, %r12;
	st.shared.f32 	[%r1], %f28;
	bar.sync 	0;
	mov.u32 	%r18, %ntid.x;
	setp.lt.u32 	%p9, %r18, 2;
	@%p9 bra 	$L__BB1_15;
$L__BB1_12:
	shr.u32 	%r4, %r18, 1;
	setp.ge.u32 	%p10, %r11, %r4;
	@%p10 bra 	$L__BB1_14;
	shl.b32 	%r15, %r4, 2;
	add.s32 	%r16, %r1, %r15;
	ld.shared.f32 	%f20, [%r16];
	ld.shared.f32 	%f21, [%r1];
	add.f32 	%f22, %f20, %f21;
	st.shared.f32 	[%r1], %f22;
$L__BB1_14:
	bar.sync 	0;
	setp.gt.u32 	%p11, %r18, 3;
	mov.u32 	%r18, %r4;
	@%p11 bra 	$L__BB1_12;
$L__BB1_15:
	setp.ne.s32 	%p12, %r11, 0;
	@%p12 bra 	$L__BB1_17;
	ld.shared.f32 	%f23, [_ZZ16reduce_frob_bf16PK13__nv_bfloat16xxPfxE4smem];
	cvta.to.global.u64 	%rd46, %rd26;
	shl.b64 	%rd47, %rd2, 2;
	add.s64 	%rd48, %rd46, %rd47;
	st.global.f32 	[%rd48], %f23;
$L__BB1_17:
	ret;

}
	// .globl	_Z15scale_frob_bf16P13__nv_bfloat16xxPKfx
.visible .entry _Z15scale_frob_bf16P13__nv_bfloat16xxPKfx(
	.param .u64 .ptr .align 1 _Z15scale_frob_bf16P13__nv_bfloat16xxPKfx_param_0,
	.param .u64 _Z15scale_frob_bf16P13__nv_bfloat16xxPKfx_param_1,
	.param .u64 _Z15scale_frob_bf16P13__nv_bfloat16xxPKfx_param_2,
	.param .u64 .ptr .align 1 _Z15scale_frob_bf16P13__nv_bfloat16xxPKfx_param_3,
	.param .u64 _Z15scale_frob_bf16P13__nv_bfloat16xxPKfx_param_4
)
{
	.reg .pred 	%p<9>;
	.reg .b16 	%rs<11>;
	.reg .b32 	%r<7>;
	.reg .b32 	%f<12>;
	.reg .b64 	%rd<55>;

	ld.param.u64 	%rd24, [_Z15scale_frob_bf16P13__nv_bfloat16xxPKfx_param_0];
	ld.param.u64 	%rd25, [_Z15scale_frob_bf16P13__nv_bfloat16xxPKfx_param_1];
	ld.param.u64 	%rd26, [_Z15scale_frob_bf16P13__nv_bfloat16xxPKfx_param_2];
	ld.param.u64 	%rd27, [_Z15scale_frob_bf16P13__nv_bfloat16xxPKfx_param_3];
	ld.param.u64 	%rd28, [_Z15scale_frob_bf16P13__nv_bfloat16xxPKfx_param_4];
	mov.u32 	%r1, %ctaid.x;
	cvt.u64.u32 	%rd1, %r1;
	setp.le.s64 	%p1, %rd28, %rd1;
	@%p1 bra 	$L__BB2_11;
	cvta.to.global.u64 	%rd29, %rd27;
	cvta.to.global.u64 	%rd2, %rd24;
	mul.lo.s64 	%rd3, %rd25, %rd1;
	shl.b64 	%rd30, %rd1, 2;
	add.s64 	%rd31, %rd29, %rd30;
	ld.global.nc.f32 	%f1, [%rd31];
	mov.u32 	%r2, %tid.x;
	cvt.u64.u32 	%rd53, %r2;
	setp.le.s64 	%p2, %rd26, %rd53;
	@%p2 bra 	$L__BB2_11;
	mov.u32 	%r3, %ntid.x;
	cvt.u64.u32 	%rd5, %r3;
	add.s64 	%rd32, %rd53, %rd5;
	max.u64 	%rd33, %rd26, %rd32;
	setp.lt.u64 	%p3, %rd32, %rd26;
	selp.u64 	%rd6, 1, 0, %p3;
	add.s64 	%rd34, %rd32, %rd6;
	sub.s64 	%rd7, %rd33, %rd34;
	and.b64  	%rd35, %rd7, -4294967296;
	setp.ne.s64 	%p4, %rd35, 0;
	@%p4 bra 	$L__BB2_4;
	cvt.u32.u64 	%r4, %rd5;
	cvt.u32.u64 	%r5, %rd7;
	div.u32 	%r6, %r5, %r4;
	cvt.u64.u32 	%rd49, %r6;
	bra.uni 	$L__BB2_5;
$L__BB2_4:
	div.u64 	%rd49, %rd7, %rd5;
$L__BB2_5:
	add.s64 	%rd11, %rd49, %rd6;
	and.b64  	%rd36, %rd11, 3;
	setp.eq.s64 	%p5, %rd36, 3;
	@%p5 bra 	$L__BB2_8;
	add.s64 	%rd37, %rd3, %rd53;
	shl.b64 	%rd38, %rd37, 1;
	add.s64 	%rd51, %rd2, %rd38;
	shl.b64 	%rd13, %rd5, 1;
	add.s64 	%rd39, %rd11, 1;
	and.b64  	%rd40, %rd39, 3;
	neg.s64 	%rd50, %rd40;
$L__BB2_7:
	.pragma "nounroll";
	ld.global.u16 	%rs1, [%rd51];
	// begin inline asm
	{ cvt.f32.bf16 %f2, %rs1;}

	// end inline asm
	mul.f32 	%f3, %f1, %f2;
	// begin inline asm
	{  cvt.rn.bf16.f32 %rs2, %f3;}

	// end inline asm
	st.global.u16 	[%rd51], %rs2;
	add.s64 	%rd53, %rd53, %rd5;
	add.s64 	%rd51, %rd51, %rd13;
	add.s64 	%rd50, %rd50, 1;
	setp.ne.s64 	%p6, %rd50, 0;
	@%p6 bra 	$L__BB2_7;
$L__BB2_8:
	setp.lt.u64 	%p7, %rd11, 3;
	@%p7 bra 	$L__BB2_11;
	shl.b64 	%rd44, %rd5, 1;
	shl.b64 	%rd48, %rd5, 2;
$L__BB2_10:
	add.s64 	%rd41, %rd53, %rd3;
	shl.b64 	%rd42, %rd41, 1;
	add.s64 	%rd43, %rd2, %rd42;
	ld.global.u16 	%rs3, [%rd43];
	// begin inline asm
	{ cvt.f32.bf16 %f4, %rs3;}

	// end inline asm
	mul.f32 	%f5, %f1, %f4;
	// begin inline asm
	{  cvt.rn.bf16.f32 %rs4, %f5;}

	// end inline asm
	st.global.u16 	[%rd43], %rs4;
	add.s64 	%rd45, %rd43, %rd44;
	ld.global.u16 	%rs5, [%rd45];
	// begin inline asm
	{ cvt.f32.bf16 %f6, %rs5;}

	// end inline asm
	mul.f32 	%f7, %f1, %f6;
	// begin inline asm
	{  cvt.rn.bf16.f32 %rs6, %f7;}

	// end inline asm
	st.global.u16 	[%rd45], %rs6;
	add.s64 	%rd46, %rd45, %rd44;
	ld.global.u16 	%rs7, [%rd46];
	// begin inline asm
	{ cvt.f32.bf16 %f8, %rs7;}

	// end inline asm
	mul.f32 	%f9, %f1, %f8;
	// begin inline asm
	{  cvt.rn.bf16.f32 %rs8, %f9;}

	// end inline asm
	st.global.u16 	[%rd46], %rs8;
	add.s64 	%rd47, %rd46, %rd44;
	ld.global.u16 	%rs9, [%rd47];
	// begin inline asm
	{ cvt.f32.bf16 %f10, %rs9;}

	// end inline asm
	mul.f32 	%f11, %f1, %f10;
	// begin inline asm
	{  cvt.rn.bf16.f32 %rs10, %f11;}

	// end inline asm
	st.global.u16 	[%rd47], %rs10;
	add.s64 	%rd53, %rd48, %rd53;
	setp.lt.s64 	%p8, %rd53, %rd26;
	@%p8 bra 	$L__BB2_10;
$L__BB2_11:
	ret;

}
	// .globl	_Z12lincomb_fp32PfPKflliffi
.visible .entry _Z12lincomb_fp32PfPKflliffi(
	.param .u64 .ptr .align 1 _Z12lincomb_fp32PfPKflliffi_param_0,
	.param .u64 .ptr .align 1 _Z12lincomb_fp32PfPKflliffi_param_1,
	.param .u64 _Z12lincomb_fp32PfPKflliffi_param_2,
	.param .u64 _Z12lincomb_fp32PfPKflliffi_param_3,
	.param .u32 _Z12lincomb_fp32PfPKflliffi_param_4,
	.param .f32 _Z12lincomb_fp32PfPKflliffi_param_5,
	.param .f32 _Z12lincomb_fp32PfPKflliffi_param_6,
	.param .u32 _Z12lincomb_fp32PfPKflliffi_param_7
)
{
	.reg .pred 	%p<9>;
	.reg .b32 	%r<13>;
	.reg .b32 	%f<23>;
	.reg .b64 	%rd<62>;

	ld.param.u64 	%rd27, [_Z12lincomb_fp32PfPKflliffi_param_0];
	ld.param.u64 	%rd30, [_Z12lincomb_fp32PfPKflliffi_param_1];
	ld.param.u64 	%rd28, [_Z12lincomb_fp32PfPKflliffi_param_2];
	ld.param.u64 	%rd29, [_Z12lincomb_fp32PfPKflliffi_param_3];
	ld.param.u32 	%r3, [_Z12lincomb_fp32PfPKflliffi_param_4];
	ld.param.f32 	%f1, [_Z12lincomb_fp32PfPKflliffi_param_5];
	ld.param.f32 	%f2, [_Z12lincomb_fp32PfPKflliffi_param_6];
	ld.param.u32 	%r4, [_Z12lincomb_fp32PfPKflliffi_param_7];
	cvta.to.global.u64 	%rd1, %rd30;
	mov.u32 	%r1, %ctaid.y;
	setp.ge.s32 	%p1, %r1, %r4;
	@%p1 bra 	$L__BB3_11;
	cvta.to.global.u64 	%rd2, %rd27;
	cvt.u64.u32 	%rd31, %r1;
	mul.lo.s64 	%rd3, %rd28, %rd31;
	mul.lo.s64 	%rd4, %rd29, %rd31;
	mov.u32 	%r5, %ctaid.x;
	mov.u32 	%r2, %ntid.x;
	mov.u32 	%r6, %tid.x;
	mad.lo.s32 	%r7, %r5, %r2, %r6;
	cvt.u64.u32 	%rd60, %r7;
	cvt.s64.s32 	%rd6, %r3;
	setp.ge.s64 	%p2, %rd60, %rd6;
	@%p2 bra 	$L__BB3_11;
	mov.u32 	%r8, %nctaid.x;
	mul.lo.s32 	%r9, %r2, %r8;
	cvt.u64.u32 	%rd7, %r9;
	add.s64 	%rd32, %rd7, %rd60;
	max.u64 	%rd33, %rd32, %rd6;
	setp.lt.u64 	%p3, %rd32, %rd6;
	selp.u64 	%rd8, 1, 0, %p3;
	add.s64 	%rd34, %rd32, %rd8;
	sub.s64 	%rd9, %rd33, %rd34;
	and.b64  	%rd35, %rd9, -4294967296;
	setp.ne.s64 	%p4, %rd35, 0;
	@%p4 bra 	$L__BB3_4;
	cvt.u32.u64 	%r10, %rd7;
	cvt.u32.u64 	%r11, %rd9;
	div.u32 	%r12, %r11, %r10;
	cvt.u64.u32 	%rd56, %r12;
	bra.uni 	$L__BB3_5;
$L__BB3_4:
	div.u64 	%rd56, %rd9, %rd7;
$L__BB3_5:
	add.s64 	%rd13, %rd56, %rd8;
	and.b64  	%rd36, %rd13, 3;
	setp.eq.s64 	%p5, %rd36, 3;
	@%p5 bra 	$L__BB3_8;
	shl.b64 	%rd37, %rd4, 2;
	add.s64 	%rd14, %rd1, %rd37;
	shl.b64 	%rd58, %rd60, 2;
	shl.b64 	%rd38, %rd3, 2;
	add.s64 	%rd16, %rd2, %rd38;
	add.s64 	%rd39, %rd13, 1;
	and.b64  	%rd57, %rd39, 3;
$L__BB3_7:
	.pragma "nounroll";
	add.s64 	%rd40, %rd16, %rd58;
	ld.global.f32 	%f3, [%rd40];
	add.s64 	%rd41, %rd14, %rd58;
	ld.global.nc.f32 	%f4, [%rd41];
	mul.f32 	%f5, %f2, %f4;
	fma.rn.f32 	%f6, %f1, %f3, %f5;
	st.global.f32 	[%rd40], %f6;
	add.s64 	%rd60, %rd60, %rd7;
	shl.b64 	%rd42, %rd7, 2;
	add.s64 	%rd58, %rd58, %rd42;
	add.s64 	%rd57, %rd57, -1;
	setp.ne.s64 	%p6, %rd57, 0;
	@%p6 bra 	$L__BB3_7;
$L__BB3_8:
	setp.lt.u64 	%p7, %rd13, 3;
	@%p7 bra 	$L__BB3_11;
	shl.b64 	%rd49, %rd7, 2;
$L__BB3_10:
	add.s64 	%rd43, %rd60, %rd3;
	shl.b64 	%rd44, %rd43, 2;
	add.s64 	%rd45, %rd2, %rd44;
	ld.global.f32 	%f7, [%rd45];
	add.s64 	%rd46, %rd60, %rd4;
	shl.b64 	%rd47, %rd46, 2;
	add.s64 	%rd48, %rd1, %rd47;
	ld.global.nc.f32 	%f8, [%rd48];
	mul.f32 	%f9, %f2, %f8;
	fma.rn.f32 	%f10, %f1, %f7, %f9;
	st.global.f32 	[%rd45], %f10;
	add.s64 	%rd50, %rd45, %rd49;
	ld.global.f32 	%f11, [%rd50];
	add.s64 	%rd51, %rd48, %rd49;
	ld.global.nc.f32 	%f12, [%rd51];
	mul.f32 	%f13, %f2, %f12;
	fma.rn.f32 	%f14, %f1, %f11, %f13;
	st.global.f32 	[%rd50], %f14;
	add.s64 	%rd52, %rd50, %rd49;
	ld.global.f32 	%f15, [%rd52];
	add.s64 	%rd53, %rd51, %rd49;
	ld.global.nc.f32 	%f16, [%rd53];
	mul.f32 	%f17, %f2, %f16;
	fma.rn.f32 	%f18, %f1, %f15, %f17;
	st.global.f32 	[%rd52], %f18;
	add.s64 	%rd54, %rd52, %rd49;
	ld.global.f32 	%f19, [%rd54];
	add.s64 	%rd55, %rd53, %rd49;
	ld.global.nc.f32 	%f20, [%rd55];
	mul.f32 	%f21, %f2, %f20;
	fma.rn.f32 	%f22, %f1, %f19, %f21;
	st.global.f32 	[%rd54], %f22;
	add.s64 	%rd60, %rd49, %rd60;
	setp.lt.s64 	%p8, %rd60, %rd6;
	@%p8 bra 	$L__BB3_10;
$L__BB3_11:
	ret;

}
	// .globl	_Z14diag_mean_fp32PKfliPfi
.visible .entry _Z14diag_mean_fp32PKfliPfi(
	.param .u64 .ptr .align 1 _Z14diag_mean_fp32PKfliPfi_param_0,
	.param .u64 _Z14diag_mean_fp32PKfliPfi_param_1,
	.param .u32 _Z14diag_mean_fp32PKfliPfi_param_2,
	.param .u64 .ptr .align 1 _Z14diag_mean_fp32PKfliPfi_param_3,
	.param .u32 _Z14diag_mean_fp32PKfliPfi_param_4
)
{
	.reg .pred 	%p<8>;
	.reg .b32 	%r<18>;
	.reg .b32 	%f<16>;
	.reg .b64 	%rd<16>;
	// demoted variable
	.shared .align 4 .b8 _ZZ14diag_mean_fp32PKfliPfiE2sm[1024];
	ld.param.u64 	%rd5, [_Z14diag_mean_fp32PKfliPfi_param_0];
	ld.param.u64 	%rd6, [_Z14diag_mean_fp32PKfliPfi_param_1];
	ld.param.u32 	%r10, [_Z14diag_mean_fp32PKfliPfi_param_2];
	ld.param.u64 	%rd7, [_Z14diag_mean_fp32PKfliPfi_param_3];
	ld.param.u32 	%r11, [_Z14diag_mean_fp32PKfliPfi_param_4];
	mov.u32 	%r1, %ctaid.y;
	setp.ge.s32 	%p1, %r1, %r11;
	@%p1 bra 	$L__BB4_10;
	cvt.u64.u32 	%rd1, %r1;
	mov.u32 	%r2, %tid.x;
	setp.ge.s32 	%p2, %r2, %r10;
	mov.f32 	%f15, 0f00000000;
	@%p2 bra 	$L__BB4_4;
	cvt.u64.u32 	%rd2, %r10;
	mov.u32 	%r3, %ntid.x;
	cvta.to.global.u64 	%rd3, %rd5;
	mul.lo.s64 	%rd4, %rd6, %rd1;
	mov.f32 	%f15, 0f00000000;
	mov.u32 	%r16, %r2;
$L__BB4_3:
	cvt.s64.s32 	%rd8, %r16;
	add.s64 	%rd9, %rd4, %rd8;
	mad.lo.s64 	%rd10, %rd8, %rd2, %rd9;
	shl.b64 	%rd11, %rd10, 2;
	add.s64 	%rd12, %rd3, %rd11;
	ld.global.nc.f32 	%f6, [%rd12];
	add.f32 	%f15, %f15, %f6;
	add.s32 	%r16, %r16, %r3;
	setp.lt.s32 	%p3, %r16, %r10;
	@%p3 bra 	$L__BB4_3;
$L__BB4_4:
	shl.b32 	%r12, %r2, 2;
	mov.u32 	%r13, _ZZ14diag_mean_fp32PKfliPfiE2sm;
	add.s32 	%r6, %r13, %r12;
	st.shared.f32 	[%r6], %f15;
	bar.sync 	0;
	mov.u32 	%r17, %ntid.x;
	setp.lt.u32 	%p4, %r17, 2;
	@%p4 bra 	$L__BB4_8;
$L__BB4_5:
	shr.u32 	%r9, %r17, 1;
	setp.ge.u32 	%p5, %r2, %r9;
	@%p5 bra 	$L__BB4_7;
	shl.b32 	%r14, %r9, 2;
	add.s32 	%r15, %r6, %r14;
	ld.shared.f32 	%f7, [%r15];
	ld.shared.f32 	%f8, [%r6];
	add.f32 	%f9, %f7, %f8;
	st.shared.f32 	[%r6], %f9;
$L__BB4_7:
	bar.sync 	0;
	setp.gt.u32 	%p6, %r17, 3;
	mov.u32 	%r17, %r9;
	@%p6 bra 	$L__BB4_5;
$L__BB4_8:
	setp.ne.s32 	%p7, %r2, 0;
	@%p7 bra 	$L__BB4_10;
	ld.shared.f32 	%f10, [_ZZ14diag_mean_fp32PKfliPfiE2sm];
	cvt.rn.f32.s32 	%f11, %r10;
	max.f32 	%f12, %f11, 0f3F800000;
	div.rn.f32 	%f13, %f10, %f12;
	cvta.to.global.u64 	%rd13, %rd7;
	shl.b64 	%rd14, %rd1, 2;
	add.s64 	%rd15, %rd13, %rd14;
	st.global.f32 	[%rd15], %f13;
$L__BB4_10:
	ret;

}
	// .globl	_Z12scale_A_fp32PfliPKfi
.visible .entry _Z12scale_A_fp32PfliPKfi(
	.param .u64 .ptr .align 1 _Z12scale_A_fp32PfliPKfi_param_0,
	.param .u64 _Z12scale_A_fp32PfliPKfi_param_1,
	.param .u32 _Z12scale_A_fp32PfliPKfi_param_2,
	.param .u64 .ptr .align 1 _Z12scale_A_fp32PfliPKfi_param_3,
	.param .u32 _Z12scale_A_fp32PfliPKfi_param_4
)
{
	.reg .pred 	%p<9>;
	.reg .b32 	%r<13>;
	.reg .b32 	%f<12>;
	.reg .b64 	%rd<52>;

	ld.param.u64 	%rd24, [_Z12scale_A_fp32PfliPKfi_param_0];
	ld.param.u64 	%rd25, [_Z12scale_A_fp32PfliPKfi_param_1];
	ld.param.u32 	%r3, [_Z12scale_A_fp32PfliPKfi_param_2];
	ld.param.u64 	%rd26, [_Z12scale_A_fp32PfliPKfi_param_3];
	ld.param.u32 	%r4, [_Z12scale_A_fp32PfliPKfi_param_4];
	mov.u32 	%r1, %ctaid.y;
	setp.ge.s32 	%p1, %r1, %r4;
	@%p1 bra 	$L__BB5_11;
	cvta.to.global.u64 	%rd27, %rd26;
	cvta.to.global.u64 	%rd1, %rd24;
	cvt.u64.u32 	%rd28, %r1;
	mul.wide.u32 	%rd29, %r1, 4;
	add.s64 	%rd30, %rd27, %rd29;
	ld.global.nc.f32 	%f1, [%rd30];
	mul.lo.s64 	%rd2, %rd25, %rd28;
	mov.u32 	%r5, %ctaid.x;
	mov.u32 	%r2, %ntid.x;
	mov.u32 	%r6, %tid.x;
	mad.lo.s32 	%r7, %r5, %r2, %r6;
	cvt.u64.u32 	%rd50, %r7;
	cvt.s64.s32 	%rd4, %r3;
	setp.ge.s64 	%p2, %rd50, %rd4;
	@%p2 bra 	$L__BB5_11;
	mov.u32 	%r8, %nctaid.x;
	mul.lo.s32 	%r9, %r2, %r8;
	cvt.u64.u32 	%rd5, %r9;
	add.s64 	%rd31, %rd5, %rd50;
	max.u64 	%rd32, %rd31, %rd4;
	setp.lt.u64 	%p3, %rd31, %rd4;
	selp.u64 	%rd6, 1, 0, %p3;
	add.s64 	%rd33, %rd31, %rd6;
	sub.s64 	%rd7, %rd32, %rd33;
	and.b64  	%rd34, %rd7, -4294967296;
	setp.ne.s64 	%p4, %rd34, 0;
	@%p4 bra 	$L__BB5_4;
	cvt.u32.u64 	%r10, %rd5;
	cvt.u32.u64 	%r11, %rd7;
	div.u32 	%r12, %r11, %r10;
	cvt.u64.u32 	%rd46, %r12;
	bra.uni 	$L__BB5_5;
$L__BB5_4:
	div.u64 	%rd46, %rd7, %rd5;
$L__BB5_5:
	add.s64 	%rd11, %rd46, %rd6;
	and.b64  	%rd35, %rd11, 3;
	setp.eq.s64 	%p5, %rd35, 3;
	@%p5 bra 	$L__BB5_8;
	add.s64 	%rd36, %rd2, %rd50;
	shl.b64 	%rd37, %rd36, 2;
	add.s64 	%rd48, %rd1, %rd37;
	shl.b64 	%rd13, %rd5, 2;
	add.s64 	%rd38, %rd11, 1;
	and.b64  	%rd47, %rd38, 3;
$L__BB5_7:
	.pragma "nounroll";
	ld.global.f32 	%f2, [%rd48];
	mul.f32 	%f3, %f1, %f2;
	st.global.f32 	[%rd48], %f3;
	add.s64 	%rd50, %rd50, %rd5;
	add.s64 	%rd48, %rd48, %rd13;
	add.s64 	%rd47, %rd47, -1;
	setp.ne.s64 	%p6, %rd47, 0;
	@%p6 bra 	$L__BB5_7;
$L__BB5_8:
	setp.lt.u64 	%p7, %rd11, 3;
	@%p7 bra 	$L__BB5_11;
	shl.b64 	%rd42, %rd5, 2;
$L__BB5_10:
	add.s64 	%rd39, %rd50, %rd2;
	shl.b64 	%rd40, %rd39, 2;
	add.s64 	%rd41, %rd1, %rd40;
	ld.global.f32 	%f4, [%rd41];
	mul.f32 	%f5, %f1, %f4;
	st.global.f32 	[%rd41], %f5;
	add.s64 	%rd43, %rd41, %rd42;
	ld.global.f32 	%f6, [%rd43];
	mul.f32 	%f7, %f1, %f6;
	st.global.f32 	[%rd43], %f7;
	add.s64 	%rd44, %rd43, %rd42;
	ld.global.f32 	%f8, [%rd44];
	mul.f32 	%f9, %f1, %f8;
	st.global.f32 	[%rd44], %f9;
	add.s64 	%rd45, %rd44, %rd42;
	ld.global.f32 	%f10, [%rd45];
	mul.f32 	%f11, %f1, %f10;
	st.global.f32 	[%rd45], %f11;
	add.s64 	%rd50, %rd42, %rd50;
	setp.lt.s64 	%p8, %rd50, %rd4;
	@%p8 bra 	$L__BB5_10;
$L__BB5_11:
	ret;

}
	// .globl	_Z17add_diag_eps_fp32PfliPKffi
.visible .entry _Z17add_diag_eps_fp32PfliPKffi(
	.param .u64 .ptr .align 1 _Z17add_diag_eps_fp32PfliPKffi_param_0,
	.param .u64 _Z17add_diag_eps_fp32PfliPKffi_param_1,
	.param .u32 _Z17add_diag_eps_fp32PfliPKffi_param_2,
	.param .u64 .ptr .align 1 _Z17add_diag_eps_fp32PfliPKffi_param_3,
	.param .f32 _Z17add_diag_eps_fp32PfliPKffi_param_4,
	.param .u32 _Z17add_diag_eps_fp32PfliPKffi_param_5
)
{
	.reg .pred 	%p<4>;
	.reg .b32 	%r<9>;
	.reg .b32 	%f<6>;
	.reg .b64 	%rd<16>;

	ld.param.u64 	%rd4, [_Z17add_diag_eps_fp32PfliPKffi_param_0];
	ld.param.u64 	%rd5, [_Z17add_diag_eps_fp32PfliPKffi_param_1];
	ld.param.u32 	%r6, [_Z17add_diag_eps_fp32PfliPKffi_param_2];
	ld.param.u64 	%rd6, [_Z17add_diag_eps_fp32PfliPKffi_param_3];
	ld.param.f32 	%f2, [_Z17add_diag_eps_fp32PfliPKffi_param_4];
	ld.param.u32 	%r7, [_Z17add_diag_eps_fp32PfliPKffi_param_5];
	mov.u32 	%r1, %ctaid.x;
	setp.ge.s32 	%p1, %r1, %r7;
	@%p1 bra 	$L__BB6_4;
	cvta.to.global.u64 	%rd7, %rd6;
	cvt.u64.u32 	%rd8, %r1;
	mul.wide.u32 	%rd9, %r1, 4;
	add.s64 	%rd10, %rd7, %rd9;
	ld.global.nc.f32 	%f3, [%rd10];
	mul.f32 	%f1, %f2, %f3;
	mul.lo.s64 	%rd1, %rd5, %rd8;
	mov.u32 	%r8, %tid.x;
	setp.ge.s32 	%p2, %r8, %r6;
	@%p2 bra 	$L__BB6_4;
	cvt.u64.u32 	%rd2, %r6;
	mov.u32 	%r3, %ntid.x;
	cvta.to.global.u64 	%rd3, %rd4;
$L__BB6_3:
	cvt.s64.s32 	%rd11, %r8;
	add.s64 	%rd12, %rd1, %rd11;
	mad.lo.s64 	%rd13, %rd11, %rd2, %rd12;
	shl.b64 	%rd14, %rd13, 2;
	add.s64 	%rd15, %rd3, %rd14;
	ld.global.f32 	%f4, [%rd15];
	add.f32 	%f5, %f1, %f4;
	st.global.f32 	[%rd15], %f5;
	add.s32 	%r8, %r8, %r3;
	setp.lt.s32 	%p3, %r8, %r6;
	@%p3 bra 	$L__BB6_3;
$L__BB6_4:
	ret;

}
	// .globl	_Z27nmoe_cast_fp32_to_bf16_vec2PKfP13__nv_bfloat16llii
.visible .entry _Z27nmoe_cast_fp32_to_bf16_vec2PKfP13__nv_bfloat16llii(
	.param .u64 .ptr .align 1 _Z27nmoe_cast_fp32_to_bf16_vec2PKfP13__nv_bfloat16llii_param_0,
	.param .u64 .ptr .align 1 _Z27nmoe_cast_fp32_to_bf16_vec2PKfP13__nv_bfloat16llii_param_1,
	.param .u64 _Z27nmoe_cast_fp32_to_bf16_vec2PKfP13__nv_bfloat16llii_param_2,
	.param .u64 _Z27nmoe_cast_fp32_to_bf16_vec2PKfP13__nv_bfloat16llii_param_3,
	.param .u32 _Z27nmoe_cast_fp32_to_bf16_vec2PKfP13__nv_bfloat16llii_param_4,
	.param .u32 _Z27nmoe_cast_fp32_to_bf16_vec2PKfP13__nv_bfloat16llii_param_5
)
{
	.reg .pred 	%p<14>;
	.reg .b16 	%rs<2>;
	.reg .b32 	%r<21>;
	.reg .b32 	%f<12>;
	.reg .b64 	%rd<78>;

	ld.param.u64 	%rd33, [_Z27nmoe_cast_fp32_to_bf16_vec2PKfP13__nv_bfloat16llii_param_0];
	ld.param.u64 	%rd34, [_Z27nmoe_cast_fp32_to_bf16_vec2PKfP13__nv_bfloat16llii_param_1];
	ld.param.u64 	%rd35, [_Z27nmoe_cast_fp32_to_bf16_vec2PKfP13__nv_bfloat16llii_param_2];
	ld.param.u64 	%rd36, [_Z27nmoe_cast_fp32_to_bf16_vec2PKfP13__nv_bfloat16llii_param_3];
	ld.param.u32 	%r5, [_Z27nmoe_cast_fp32_to_bf16_vec2PKfP13__nv_bfloat16llii_param_4];
	ld.param.u32 	%r6, [_Z27nmoe_cast_fp32_to_bf16_vec2PKfP13__nv_bfloat16llii_param_5];
	mov.u32 	%r1, %ctaid.y;
	setp.ge.s32 	%p1, %r1, %r6;
	@%p1 bra 	$L__BB7_14;
	cvta.to.global.u64 	%rd1, %rd33;
	cvta.to.global.u64 	%rd2, %rd34;
	cvt.u64.u32 	%rd37, %r1;
	mul.lo.s64 	%rd3, %rd35, %rd37;
	shl.b64 	%rd38, %rd3, 2;
	add.s64 	%rd4, %rd1, %rd38;
	mul.lo.s64 	%rd5, %rd36, %rd37;
	shl.b64 	%rd39, %rd5, 1;
	add.s64 	%rd6, %rd2, %rd39;
	shr.s32 	%r7, %r5, 1;
	cvt.s64.s32 	%rd7, %r7;
	mov.u32 	%r2, %ctaid.x;
	mov.u32 	%r3, %ntid.x;
	mov.u32 	%r4, %tid.x;
	mad.lo.s32 	%r8, %r2, %r3, %r4;
	cvt.u64.u32 	%rd76, %r8;
	setp.ge.s64 	%p2, %rd76, %rd7;
	@%p2 bra 	$L__BB7_11;
	mov.u32 	%r9, %nctaid.x;
	mul.lo.s32 	%r10, %r3, %r9;
	cvt.u64.u32 	%rd9, %r10;
	add.s64 	%rd40, %rd9, %rd76;
	max.u64 	%rd41, %rd40, %rd7;
	setp.lt.u64 	%p3, %rd40, %rd7;
	selp.u64 	%rd10, 1, 0, %p3;
	add.s64 	%rd42, %rd40, %rd10;
	sub.s64 	%rd11, %rd41, %rd42;
	and.b64  	%rd43, %rd11, -4294967296;
	setp.ne.s64 	%p4, %rd43, 0;
	@%p4 bra 	$L__BB7_4;
	cvt.u32.u64 	%r11, %rd9;
	cvt.u32.u64 	%r12, %rd11;
	div.u32 	%r13, %r12, %r11;
	cvt.u64.u32 	%rd71, %r13;
	bra.uni 	$L__BB7_5;
$L__BB7_4:
	div.u64 	%rd71, %rd11, %rd9;
$L__BB7_5:
	add.s64 	%rd15, %rd71, %rd10;
	and.b64  	%rd44, %rd15, 3;
	setp.eq.s64 	%p5, %rd44, 3;
	@%p5 bra 	$L__BB7_8;
	shl.b64 	%rd46, %rd76, 2;
	add.s64 	%rd47, %rd39, %rd46;
	add.s64 	%rd74, %rd2, %rd47;
	shl.b64 	%rd17, %rd9, 2;
	shl.b64 	%rd49, %rd76, 3;
	add.s64 	%rd50, %rd38, %rd49;
	add.s64 	%rd73, %rd1, %rd50;
	shl.b64 	%rd19, %rd9, 3;
	add.s64 	%rd51, %rd15, 1;
	and.b64  	%rd72, %rd51, 3;
$L__BB7_7:
	.pragma "nounroll";
	ld.global.nc.v2.f32 	{%f1, %f2}, [%rd73];
	// begin inline asm
	{ cvt.rn.bf16x2.f32 %r14, %f2, %f1;}

	// end inline asm
	st.global.u32 	[%rd74], %r14;
	add.s64 	%rd76, %rd76, %rd9;
	add.s64 	%rd74, %rd74, %rd17;
	add.s64 	%rd73, %rd73, %rd19;
	add.s64 	%rd72, %rd72, -1;
	setp.ne.s64 	%p6, %rd72, 0;
	@%p6 bra 	$L__BB7_7;
$L__BB7_8:
	setp.lt.u64 	%p7, %rd15, 3;
	@%p7 bra 	$L__BB7_11;
	shl.b64 	%rd56, %rd9, 3;
	shl.b64 	%rd58, %rd9, 2;
$L__BB7_10:
	shl.b64 	%rd52, %rd76, 3;
	add.s64 	%rd53, %rd4, %rd52;
	ld.global.nc.v2.f32 	{%f3, %f4}, [%rd53];
	// begin inline asm
	{ cvt.rn.bf16x2.f32 %r15, %f4, %f3;}

	// end inline asm
	shl.b64 	%rd54, %rd76, 2;
	add.s64 	%rd55, %rd6, %rd54;
	st.global.u32 	[%rd55], %r15;
	add.s64 	%rd57, %rd53, %rd56;
	ld.global.nc.v2.f32 	{%f5, %f6}, [%rd57];
	// begin inline asm
	{ cvt.rn.bf16x2.f32 %r16, %f6, %f5;}

	// end inline asm
	add.s64 	%rd59, %rd55, %rd58;
	st.global.u32 	[%rd59], %r16;
	add.s64 	%rd60, %rd57, %rd56;
	ld.global.nc.v2.f32 	{%f7, %f8}, [%rd60];
	// begin inline asm
	{ cvt.rn.bf16x2.f32 %r17, %f8, %f7;}

	// end inline asm
	add.s64 	%rd61, %rd59, %rd58;
	st.global.u32 	[%rd61], %r17;
	add.s64 	%rd62, %rd60, %rd56;
	ld.global.nc.v2.f32 	{%f9, %f10}, [%rd62];
	// begin inline asm
	{ cvt.rn.bf16x2.f32 %r18, %f10, %f9;}

	// end inline asm
	add.s64 	%rd63, %rd61, %rd58;
	st.global.u32 	[%rd63], %r18;
	add.s64 	%rd76, %rd58, %rd76;
	setp.lt.s64 	%p8, %rd76, %rd7;
	@%p8 bra 	$L__BB7_10;
$L__BB7_11:
	and.b32  	%r19, %r5, 1;
	setp.eq.b32 	%p9, %r19, 1;
	not.pred 	%p10, %p9;
	@%p10 bra 	$L__BB7_14;
	shl.b64 	%rd64, %rd7, 1;
	cvt.u64.u32 	%rd65, %r4;
	add.s64 	%rd32, %rd64, %rd65;
	add.s32 	%r20, %r5, -1;
	cvt.s64.s32 	%rd66, %r20;
	setp.ne.s64 	%p11, %rd32, %rd66;
	setp.ne.s32 	%p12, %r2, 0;
	or.pred  	%p13, %p12, %p11;
	@%p13 bra 	$L__BB7_14;
	shl.b64 	%rd67, %rd32, 2;
	add.s64 	%rd68, %rd4, %rd67;
	ld.global.nc.f32 	%f11, [%rd68];
	// begin inline asm
	{  cvt.rn.bf16.f32 %rs1, %f11;}

	// end inline asm
	shl.b64 	%rd69, %rd32, 1;
	add.s64 	%rd70, %rd6, %rd69;
	st.global.u16 	[%rd70], %rs1;
$L__BB7_14:
	ret;

}
	// .globl	_Z27nmoe_cast_bf16_to_fp32_vec2PK13__nv_bfloat16Pfllii
.visible .entry _Z27nmoe_cast_bf16_to_fp32_vec2PK13__nv_bfloat16Pfllii(
	.param .u64 .ptr .align 1 _Z27nmoe_cast_bf16_to_fp32_vec2PK13__nv_bfloat16Pfllii_param_0,
	.param .u64 .ptr .align 1 _Z27nmoe_cast_bf16_to_fp32_vec2PK13__nv_bfloat16Pfllii_param_1,
	.param .u64 _Z27nmoe_cast_bf16_to_fp32_vec2PK13__nv_bfloat16Pfllii_param_2,
	.param .u64 _Z27nmoe_cast_bf16_to_fp32_vec2PK13__nv_bfloat16Pfllii_param_3,
	.param .u32 _Z27nmoe_cast_bf16_to_fp32_vec2PK13__nv_bfloat16Pfllii_param_4,
	.param .u32 _Z27nmoe_cast_bf16_to_fp32_vec2PK13__nv_bfloat16Pfllii_param_5
)
{
	.reg .pred 	%p<14>;
	.reg .b16 	%rs<12>;
	.reg .b32 	%r<21>;
	.reg .b32 	%f<12>;
	.reg .b64 	%rd<78>;

	ld.param.u64 	%rd33, [_Z27nmoe_cast_bf16_to_fp32_vec2PK13__nv_bfloat16Pfllii_param_0];
	ld.param.u64 	%rd34, [_Z27nmoe_cast_bf16_to_fp32_vec2PK13__nv_bfloat16Pfllii_param_1];
	ld.param.u64 	%rd35, [_Z27nmoe_cast_bf16_to_fp32_vec2PK13__nv_bfloat16Pfllii_param_2];
	ld.param.u64 	%rd36, [_Z27nmoe_cast_bf16_to_fp32_vec2PK13__nv_bfloat16Pfllii_param_3];
	ld.param.u32 	%r5, [_Z27nmoe_cast_bf16_to_fp32_vec2PK13__nv_bfloat16Pfllii_param_4];
	ld.param.u32 	%r6, [_Z27nmoe_cast_bf16_to_fp32_vec2PK13__nv_bfloat16Pfllii_param_5];
	mov.u32 	%r1, %ctaid.y;
	setp.ge.s32 	%p1, %r1, %r6;
	@%p1 bra 	$L__BB8_14;
	cvta.to.global.u64 	%rd1, %rd33;
	cvta.to.global.u64 	%rd2, %rd34;
	cvt.u64.u32 	%rd37, %r1;
	mul.lo.s64 	%rd3, %rd35, %rd37;
	shl.b64 	%rd38, %rd3, 1;
	add.s64 	%rd4, %rd1, %rd38;
	mul.lo.s64 	%rd5, %rd36, %rd37;
	shl.b64 	%rd39, %rd5, 2;
	add.s64 	%rd6, %rd2, %rd39;
	shr.s32 	%r7, %r5, 1;
	cvt.s64.s32 	%rd7, %r7;
	mov.u32 	%r2, %ctaid.x;
	mov.u32 	%r3, %ntid.x;
	mov.u32 	%r4, %tid.x;
	mad.lo.s32 	%r8, %r2, %r3, %r4;
	cvt.u64.u32 	%rd76, %r8;
	setp.ge.s64 	%p2, %rd76, %rd7;
	@%p2 bra 	$L__BB8_11;
	mov.u32 	%r9, %nctaid.x;
	mul.lo.s32 	%r10, %r3, %r9;
	cvt.u64.u32 	%rd9, %r10;
	add.s64 	%rd40, %rd9, %rd76;
	max.u64 	%rd41, %rd40, %rd7;
	setp.lt.u64 	%p3, %rd40, %rd7;
	selp.u64 	%rd10, 1, 0, %p3;
	add.s64 	%rd42, %rd40, %rd10;
	sub.s64 	%rd11, %rd41, %rd42;
	and.b64  	%rd43, %rd11, -4294967296;
	setp.ne.s64 	%p4, %rd43, 0;
	@%p4 bra 	$L__BB8_4;
	cvt.u32.u64 	%r11, %rd9;
	cvt.u32.u64 	%r12, %rd11;
	div.u32 	%r13, %r12, %r11;
	cvt.u64.u32 	%rd71, %r13;
	bra.uni 	$L__BB8_5;
$L__BB8_4:
	div.u64 	%rd71, %rd11, %rd9;
$L__BB8_5:
	add.s64 	%rd15, %rd71, %rd10;
	and.b64  	%rd44, %rd15, 3;
	setp.eq.s64 	%p5, %rd44, 3;
	@%p5 bra 	$L__BB8_8;
	shl.b64 	%rd46, %rd76, 3;
	add.s64 	%rd47, %rd39, %rd46;
	add.s64 	%rd74, %rd2, %rd47;
	shl.b64 	%rd17, %rd9, 3;
	shl.b64 	%rd49, %rd76, 2;
	add.s64 	%rd50, %rd38, %rd49;
	add.s64 	%rd73, %rd1, %rd50;
	shl.b64 	%rd19, %rd9, 2;
	add.s64 	%rd51, %rd15, 1;
	and.b64  	%rd72, %rd51, 3;
$L__BB8_7:
	.pragma "nounroll";
	ld.global.nc.u32 	%r14, [%rd73];
	mov.b32 	{%rs1, %rs2}, %r14;
	// begin inline asm
	{ cvt.f32.bf16 %f1, %rs1;}

	// end inline asm
	// begin inline asm
	{ cvt.f32.bf16 %f2, %rs2;}

	// end inline asm
	st.global.v2.f32 	[%rd74], {%f1, %f2};
	add.s64 	%rd76, %rd76, %rd9;
	add.s64 	%rd74, %rd74, %rd17;
	add.s64 	%rd73, %rd73, %rd19;
	add.s64 	%rd72, %rd72, -1;
	setp.ne.s64 	%p6, %rd72, 0;
	@%p6 bra 	$L__BB8_7;
$L__BB8_8:
	setp.lt.u64 	%p7, %rd15, 3;
	@%p7 bra 	$L__BB8_11;
	shl.b64 	%rd56, %rd9, 2;
	shl.b64 	%rd58, %rd9, 3;
$L__BB8_10:
	shl.b64 	%rd52, %rd76, 2;
	add.s64 	%rd53, %rd4, %rd52;
	ld.global.nc.u32 	%r15, [%rd53];
	mov.b32 	{%rs3, %rs4}, %r15;
	// begin inline asm
	{ cvt.f32.bf16 %f3, %rs3;}

	// end inline asm
	// begin inline asm
	{ cvt.f32.bf16 %f4, %rs4;}

	// end inline asm
	shl.b64 	%rd54, %rd76, 3;
	add.s64 	%rd55, %rd6, %rd54;
	st.global.v2.f32 	[%rd55], {%f3, %f4};
	add.s64 	%rd57, %rd53, %rd56;
	ld.global.nc.u32 	%r16, [%rd57];
	mov.b32 	{%rs5, %rs6}, %r16;
	// begin inline asm
	{ cvt.f32.bf16 %f5, %rs5;}

	// end inline asm
	// begin inline asm
	{ cvt.f32.bf16 %f6, %rs6;}

	// end inline asm
	add.s64 	%rd59, %rd55, %rd58;
	st.global.v2.f32 	[%rd59], {%f5, %f6};
	add.s64 	%rd60, %rd57, %rd56;
	ld.global.nc.u32 	%r17, [%rd60];
	mov.b32 	{%rs7, %rs8}, %r17;
	// begin inline asm
	{ cvt.f32.bf16 %f7, %rs7;}

	// end inline asm
	// begin inline asm
	{ cvt.f32.bf16 %f8, %rs8;}

	// end inline asm
	add.s64 	%rd61, %rd59, %rd58;
	st.global.v2.f32 	[%rd61], {%f7, %f8};
	add.s64 	%rd62, %rd60, %rd56;
	ld.global.nc.u32 	%r18, [%rd62];
	mov.b32 	{%rs9, %rs10}, %r18;
	// begin inline asm
	{ cvt.f32.bf16 %f9, %rs9;}

	// end inline asm
	// begin inline asm
	{ cvt.f32.bf16 %f10, %rs10;}

	// end inline asm
	add.s64 	%rd63, %rd61, %rd58;
	st.global.v2.f32 	[%rd63], {%f9, %f10};
	add.s64 	%rd76, %rd56, %rd76;
	setp.lt.s64 	%p8, %rd76, %rd7;
	@%p8 bra 	$L__BB8_10;
$L__BB8_11:
	and.b32  	%r19, %r5, 1;
	setp.eq.b32 	%p9, %r19, 1;
	not.pred 	%p10, %p9;
	@%p10 bra 	$L__BB8_14;
	shl.b64 	%rd64, %rd7, 1;
	cvt.u64.u32 	%rd65, %r4;
	add.s64 	%rd32, %rd64, %rd65;
	add.s32 	%r20, %r5, -1;
	cvt.s64.s32 	%rd66, %r20;
	setp.ne.s64 	%p11, %rd32, %rd66;
	setp.ne.s32 	%p12, %r2, 0;
	or.pred  	%p13, %p12, %p11;
	@%p13 bra 	$L__BB8_14;
	shl.b64 	%rd67, %rd32, 1;
	add.s64 	%rd68, %rd4, %rd67;
	ld.global.nc.u16 	%rs11, [%rd68];
	// begin inline asm
	{ cvt.f32.bf16 %f11, %rs11;}

	// end inline asm
	shl.b64 	%rd69, %rd32, 2;
	add.s64 	%rd70, %rd6, %rd69;
	st.global.f32 	[%rd70], %f11;
$L__BB8_14:
	ret;

}


// ===== COMPILED SASS (sm_100) =====

	.target	sm_100

	.elftype	@"ET_EXEC"


//--------------------- .note.nv.tkinfo           --------------------------
	.section	.note.nv.tkinfo,"",@"SHT_NOTE"
	.sectionflags	@"SHF_NOTE_NV_TKINFO"
	.tkinfo
        /*0018*/ 	.word	0x00000002
        /*0030*/ 	.string	""
        /*0030*/ 	.string	"ptxas"
        /*0030*/ 	.string	"Cuda compilation tools, release 13.0, V13.0.88"
        /*0030*/ 	.string	"Build cuda_13.0.r13.0/compiler.36424714_0"
        /*0030*/ 	.string	"-arch sm_100 -m 64 "



//--------------------- .note.nv.cuinfo           --------------------------
	.section	.note.nv.cuinfo,"",@"SHT_NOTE"
	.sectionflags	@"SHF_NOTE_NV_CUINFO"
        /*0018*/ 	.short	0x0002
        /*001a*/ 	.short	0x0064
        /*001c*/ 	.short	0x0082
	.zero		2


//--------------------- .nv.info                  --------------------------
	.section	.nv.info,"",@"SHT_CUDA_INFO"
	.align	4


	//----- nvinfo : EIATTR_REGCOUNT
	.align		4
        /*0000*/ 	.byte	0x04, 0x2f
        /*0002*/ 	.short	(.L_1 - .L_0)
	.align		4
.L_0:
        /*0004*/ 	.word	index@(_Z24nmoe_muon_invsqrt_kernelPfx)
        /*0008*/ 	.word	0x00000008


	//----- nvinfo : EIATTR_FRAME_SIZE
	.align		4
.L_1:
        /*000c*/ 	.byte	0x04, 0x11
        /*000e*/ 	.short	(.L_3 - .L_2)
	.align		4
.L_2:
        /*0010*/ 	.word	index@(_Z24nmoe_muon_invsqrt_kernelPfx)
        /*0014*/ 	.word	0x00000000


	//----- nvinfo : EIATTR_REGCOUNT
	.align		4
.L_3:
        /*0018*/ 	.byte	0x04, 0x2f
        /*001a*/ 	.short	(.L_5 - .L_4)
	.align		4
.L_4:
        /*001c*/ 	.word	index@(_Z16reduce_frob_bf16PK13__nv_bfloat16xxPfx)
        /*0020*/ 	.word	0x0000001e


	//----- nvinfo : EIATTR_FRAME_SIZE
	.align		4
.L_5:
        /*0024*/ 	.byte	0x04, 0x11
        /*0026*/ 	.short	(.L_7 - .L_6)
	.align		4
.L_6:
        /*0028*/ 	.word	index@($__internal_6_$__cuda_sm20_div_u64)
        /*002c*/ 	.word	0x00000000


	//----- nvinfo : EIATTR_FRAME_SIZE
	.align		4
.L_7:
        /*0030*/ 	.byte	0x04, 0x11
        /*0032*/ 	.short	(.L_9 - .L_8)
	.align		4
.L_8:
        /*0034*/ 	.word	index@(_Z16reduce_frob_bf16PK13__nv_bfloat16xxPfx)
        /*0038*/ 	.word	0x00000000


	//----- nvinfo : EIATTR_REGCOUNT
	.align		4
.L_9:
        /*003c*/ 	.byte	0x04, 0x2f
        /*003e*/ 	.short	(.L_11 - .L_10)
	.align		4
.L_10:
        /*0040*/ 	.word	index@(_Z15scale_frob_bf16P13__nv_bfloat16xxPKfx)
        /*0044*/ 	.word	0x00000018


	//----- nvinfo : EIATTR_FRAME_SIZE
	.align		4
.L_11:
        /*0048*/ 	.byte	0x04, 0x11
        /*004a*/ 	.short	(.L_13 - .L_12)
	.align		4
.L_12:
        /*004c*/ 	.word	index@($__internal_5_$__cuda_sm20_div_u64)
        /*0050*/ 	.word	0x00000000


	//----- nvinfo : EIATTR_FRAME_SIZE
	.align		4
.L_13:
        /*0054*/ 	.byte	0x04, 0x11
        /*0056*/ 	.short	(.L_15 - .L_14)
	.align		4
.L_14:
        /*0058*/ 	.word	index@(_Z15scale_frob_bf16P13__nv_bfloat16xxPKfx)
        /*005c*/ 	.word	0x00000000


	//----- nvinfo : EIATTR_REGCOUNT
	.align		4
.L_15:
        /*0060*/ 	.byte	0x04, 0x2f
        /*0062*/ 	.short	(.L_17 - .L_16)
	.align		4
.L_16:
        /*0064*/ 	.word	index@(_Z12lincomb_fp32PfPKflliffi)
        /*0068*/ 	.word	0x0000001e


	//----- nvinfo : EIATTR_FRAME_SIZE
	.align		4
.L_17:
        /*006c*/ 	.byte	0x04, 0x11
        /*006e*/ 	.short	(.L_19 - .L_18)
	.align		4
.L_18:
        /*0070*/ 	.word	index@($__internal_4_$__cuda_sm20_div_u64)
        /*0074*/ 	.word	0x00000000


	//----- nvinfo : EIATTR_FRAME_SIZE
	.align		4
.L_19:
        /*0078*/ 	.byte	0x04, 0x11
        /*007a*/ 	.short	(.L_21 - .L_20)
	.align		4
.L_20:
        /*007c*/ 	.word	index@(_Z12lincomb_fp32PfPKflliffi)
        /*0080*/ 	.word	0x00000000


	//----- nvinfo : EIATTR_REGCOUNT
	.align		4
.L_21:
        /*0084*/ 	.byte	0x04, 0x2f
        /*0086*/ 	.short	(.L_23 - .L_22)
	.align		4
.L_22:
        /*0088*/ 	.word	index@(_Z14diag_mean_fp32PKfliPfi)
        /*008c*/ 	.word	0x00000010


	//----- nvinfo : EIATTR_FRAME_SIZE
	.align		4
.L_23:
        /*0090*/ 	.byte	0x04, 0x11
        /*0092*/ 	.short	(.L_25 - .L_24)
	.align		4
.L_24:
        /*0094*/ 	.word	index@($__internal_3_$__cuda_sm3x_div_rn_noftz_f32_slowpath)
        /*0098*/ 	.word	0x00000000


	//----- nvinfo : EIATTR_FRAME_SIZE
	.align		4
.L_25:
        /*009c*/ 	.byte	0x04, 0x11
        /*009e*/ 	.short	(.L_27 - .L_26)
	.align		4
.L_26:
        /*00a0*/ 	.word	index@(_Z14diag_mean_fp32PKfliPfi)
        /*00a4*/ 	.word	0x00000000


	//----- nvinfo : EIATTR_REGCOUNT
	.align		4
.L_27:
        /*00a8*/ 	.byte	0x04, 0x2f
        /*00aa*/ 	.short	(.L_29 - .L_28)
	.align		4
.L_28:
        /*00ac*/ 	.word	index@(_Z12scale_A_fp32PfliPKfi)
        /*00b0*/ 	.word	0x00000018


	//----- nvinfo : EIATTR_FRAME_SIZE
	.align		4
.L_29:
        /*00b4*/ 	.byte	0x04, 0x11
        /*00b6*/ 	.short	(.L_31 - .L_30)
	.align		4
.L_30:
        /*00b8*/ 	.word	index@($__internal_2_$__cuda_sm20_div_u64)
        /*00bc*/ 	.word	0x00000000


	//----- nvinfo : EIATTR_FRAME_SIZE
	.align		4
.L_31:
        /*00c0*/ 	.byte	0x04, 0x11
        /*00c2*/ 	.short	(.L_33 - .L_32)
	.align		4
.L_32:
        /*00c4*/ 	.word	index@(_Z12scale_A_fp32PfliPKfi)
        /*00c8*/ 	.word	0x00000000


	//----- nvinfo : EIATTR_REGCOUNT
	.align		4
.L_33:
        /*00cc*/ 	.byte	0x04, 0x2f
        /*00ce*/ 	.short	(.L_35 - .L_34)
	.align		4
.L_34:
        /*00d0*/ 	.word	index@(_Z17add_diag_eps_fp32PfliPKffi)
        /*00d4*/ 	.word	0x0000000e


	//----- nvinfo : EIATTR_FRAME_SIZE
	.align		4
.L_35:
        /*00d8*/ 	.byte	0x04, 0x11
        /*00da*/ 	.short	(.L_37 - .L_36)
	.align		4
.L_36:
        /*00dc*/ 	.word	index@(_Z17add_diag_eps_fp32PfliPKffi)
        /*00e0*/ 	.word	0x00000000


	//----- nvinfo : EIATTR_REGCOUNT
	.align		4
.L_37:
        /*00e4*/ 	.byte	0x04, 0x2f
        /*00e6*/ 	.short	(.L_39 - .L_38)
	.align		4
.L_38:
        /*00e8*/ 	.word	index@(_Z27nmoe_cast_fp32_to_bf16_vec2PKfP13__nv_bfloat16llii)
        /*00ec*/ 	.word	0x0000001e


	//----- nvinfo : EIATTR_FRAME_SIZE
	.align		4
.L_39:
        /*00f0*/ 	.byte	0x04, 0x11
        /*00f2*/ 	.short	(.L_41 - .L_40)
	.align		4
.L_40:
        /*00f4*/ 	.word	index@($__internal_1_$__cuda_sm20_div_u64)
        /*00f8*/ 	.word	0x00000000


	//----- nvinfo : EIATTR_FRAME_SIZE
	.align		4
.L_41:
        /*00fc*/ 	.byte	0x04, 0x11
        /*00fe*/ 	.short	(.L_43 - .L_42)
	.align		4
.L_42:
        /*0100*/ 	.word	index@(_Z27nmoe_cast_fp32_to_bf16_vec2PKfP13__nv_bfloat16llii)
        /*0104*/ 	.word	0x00000000


	//----- nvinfo : EIATTR_REGCOUNT
	.align		4
.L_43:
        /*0108*/ 	.byte	0x04, 0x2f
        /*010a*/ 	.short	(.L_45 - .L_44)
	.align		4
.L_44:
        /*010c*/ 	.word	index@(_Z27nmoe_cast_bf16_to_fp32_vec2PK13__nv_bfloat16Pfllii)
        /*0110*/ 	.word	0x00000020


	//----- nvinfo : EIATTR_FRAME_SIZE
	.align		4
.L_45:
        /*0114*/ 	.byte	0x04, 0x11
        /*0116*/ 	.short	(.L_47 - .L_46)
	.align		4
.L_46:
        /*0118*/ 	.word	index@($__internal_0_$__cuda_sm20_div_u64)
        /*011c*/ 	.word	0x00000000


	//----- nvinfo : EIATTR_FRAME_SIZE
	.align		4
.L_47:
        /*0120*/ 	.byte	0x04, 0x11
        /*0122*/ 	.short	(.L_49 - .L_48)
	.align		4
.L_48:
        /*0124*/ 	.word	index@(_Z27nmoe_cast_bf16_to_fp32_vec2PK13__nv_bfloat16Pfllii)
        /*0128*/ 	.word	0x00000000


	//----- nvinfo : EIATTR_MIN_STACK_SIZE
	.align		4
.L_49:
        /*012c*/ 	.byte	0x04, 0x12
        /*012e*/ 	.short	(.L_51 - .L_50)
	.align		4
.L_50:
        /*0130*/ 	.word	index@(_Z27nmoe_cast_bf16_to_fp32_vec2PK13__nv_bfloat16Pfllii)
        /*0134*/ 	.word	0x00000000


	//----- nvinfo : EIATTR_MIN_STACK_SIZE
	.align		4
.L_51:
        /*0138*/ 	.byte	0x04, 0x12
        /*013a*/ 	.short	(.L_53 - .L_52)
	.align		4
.L_52:
        /*013c*/ 	.word	index@(_Z27nmoe_cast_fp32_to_bf16_vec2PKfP13__nv_bfloat16llii)
        /*0140*/ 	.word	0x00000000


	//----- nvinfo : EIATTR_MIN_STACK_SIZE
	.align		4
.L_53:
        /*0144*/ 	.byte	0x04, 0x12
        /*0146*/ 	.short	(.L_55 - .L_54)
	.align		4
.L_54:
        /*0148*/ 	.word	index@(_Z17add_diag_eps_fp32PfliPKffi)
        /*014c*/ 	.word	0x00000000


	//----- nvinfo : EIATTR_MIN_STACK_SIZE
	.align		4
.L_55:
        /*0150*/ 	.byte	0x04, 0x12
        /*0152*/ 	.short	(.L_57 - .L_56)
	.align		4
.L_56:
        /*0154*/ 	.word	index@(_Z12scale_A_fp32PfliPKfi)
        /*0158*/ 	.word	0x00000000


	//----- nvinfo : EIATTR_MIN_STACK_SIZE
	.align		4
.L_57:
        /*015c*/ 	.byte	0x04, 0x12
        /*015e*/ 	.short	(.L_59 - .L_58)
	.align		4
.L_58:
        /*0160*/ 	.word	index@(_Z14diag_mean_fp32PKfliPfi)
        /*0164*/ 	.word	0x00000000


	//----- nvinfo : EIATTR_MIN_STACK_SIZE
	.align		4
.L_59:
        /*0168*/ 	.byte	0x04, 0x12
        /*016a*/ 	.short	(.L_61 - .L_60)
	.align		4
.L_60:
        /*016c*/ 	.word	index@(_Z12lincomb_fp32PfPKflliffi)
        /*0170*/ 	.word	0x00000000


	//----- nvinfo : EIATTR_MIN_STACK_SIZE
	.align		4
.L_61:
        /*0174*/ 	.byte	0x04, 0x12
        /*0176*/ 	.short	(.L_63 - .L_62)
	.align		4
.L_62:
        /*0178*/ 	.word	index@(_Z15scale_frob_bf16P13__nv_bfloat16xxPKfx)
        /*017c*/ 	.word	0x00000000


	//----- nvinfo : EIATTR_MIN_STACK_SIZE
	.align		4
.L_63:
        /*0180*/ 	.byte	0x04, 0x12
        /*0182*/ 	.short	(.L_65 - .L_64)
	.align		4
.L_64:
        /*0184*/ 	.word	index@(_Z16reduce_frob_bf16PK13__nv_bfloat16xxPfx)
        /*0188*/ 	.word	0x00000000


	//----- nvinfo : EIATTR_MIN_STACK_SIZE
	.align		4
.L_65:
        /*018c*/ 	.byte	0x04, 0x12
        /*018e*/ 	.short	(.L_67 - .L_66)
	.align		4
.L_66:
        /*0190*/ 	.word	index@(_Z24nmoe_muon_invsqrt_kernelPfx)
        /*0194*/ 	.word	0x00000000
.L_67:


//--------------------- .nv.compat                --------------------------
	.section	.nv.compat,"",@"SHT_CUDA_COMPAT_INFO"
	.align	4
        /*0000*/ 	.byte	0x02, 0x09, 0x00, 0x00, 0x02, 0x02, 0x01, 0x00, 0x02, 0x05, 0x05, 0x00, 0x03, 0x07, 0x01, 0x01
        /*0010*/ 	.byte	0x02, 0x03, 0x00, 0x00, 0x02, 0x06, 0x01, 0x00, 0x04, 0x0b, 0x08, 0x00, 0x01, 0x00, 0x00, 0x00
        /*0020*/ 	.byte	0x00, 0x00, 0x00, 0x00


//--------------------- .nv.info._Z27nmoe_cast_bf16_to_fp32_vec2PK13__nv_bfloat16Pfllii --------------------------
	.section	.nv.info._Z27nmoe_cast_bf16_to_fp32_vec2PK13__nv_bfloat16Pfllii,"",@"SHT_CUDA_INFO"
	.sectionflags	@""
	.align	4


	//----- nvinfo : EIATTR_CUDA_API_VERSION
	.align		4
        /*0000*/ 	.byte	0x04, 0x37
        /*0002*/ 	.short	(.L_69 - .L_68)
.L_68:
        /*0004*/ 	.word	0x00000082


	//----- nvinfo : EIATTR_KPARAM_INFO
	.align		4
.L_69:
        /*0008*/ 	.byte	0x04, 0x17
        /*000a*/ 	.short	(.L_71 - .L_70)
.L_70:
        /*000c*/ 	.word	0x00000000
        /*0010*/ 	.short	0x0005
        /*0012*/ 	.short	0x0024
        /*0014*/ 	.byte	0x00, 0xf0, 0x11, 0x00


	//----- nvinfo : EIATTR_KPARAM_INFO
	.align		4
.L_71:
        /*0018*/ 	.byte	0x04, 0x17
        /*001a*/ 	.short	(.L_73 - .L_72)
.L_72:
        /*001c*/ 	.word	0x00000000
        /*0020*/ 	.short	0x0004
        /*0022*/ 	.short	0x0020
        /*0024*/ 	.byte	0x00, 0xf0, 0x11, 0x00


	//----- nvinfo : EIATTR_KPARAM_INFO
	.align		4
.L_73:
        /*0028*/ 	.byte	0x04, 0x17
        /*002a*/ 	.short	(.L_75 - .L_74)
.L_74:
        /*002c*/ 	.word	0x00000000
        /*0030*/ 	.short	0x0003
        /*0032*/ 	.short	0x0018
        /*0034*/ 	.byte	0x00, 0xf0, 0x21, 0x00


	//----- nvinfo : EIATTR_KPARAM_INFO
	.align		4
.L_75:
        /*0038*/ 	.byte	0x04, 0x17
        /*003a*/ 	.short	(.L_77 - .L_76)
.L_76:
        /*003c*/ 	.word	0x00000000
        /*0040*/ 	.short	0x0002
        /*0042*/ 	.short	0x0010
        /*0044*/ 	.byte	0x00, 0xf0, 0x21, 0x00


	//----- nvinfo : EIATTR_KPARAM_INFO
	.align		4
.L_77:
        /*0048*/ 	.byte	0x04, 0x17
        /*004a*/ 	.short	(.L_79 - .L_78)
.L_78:
        /*004c*/ 	.word	0x00000000
        /*0050*/ 	.short	0x0001
        /*0052*/ 	.short	0x0008
        /*0054*/ 	.byte	0x00, 0xf5, 0x21, 0x00


	//----- nvinfo : EIATTR_KPARAM_INFO
	.align		4
.L_79:
        /*0058*/ 	.byte	0x04, 0x17
        /*005a*/ 	.short	(.L_81 - .L_80)
.L_80:
        /*005c*/ 	.word	0x00000000
        /*0060*/ 	.short	0x0000
        /*0062*/ 	.short	0x0000
        /*0064*/ 	.byte	0x00, 0xf5, 0x21, 0x00


	//----- nvinfo : EIATTR_SPARSE_MMA_MASK
	.align		4
.L_81:
        /*0068*/ 	.byte	0x03, 0x50
        /*006a*/ 	.short	0x0000


	//----- nvinfo : EIATTR_MAXREG_COUNT
	.align		4
        /*006c*/ 	.byte	0x03, 0x1b
        /*006e*/ 	.short	0x00ff


	//----- nvinfo : EIATTR_MERCURY_ISA_VERSION
	.align		4
        /*0070*/ 	.byte	0x03, 0x5f
        /*0072*/ 	.short	0x0101


	//----- nvinfo : EIATTR_VRC_CTA_INIT_COUNT
	.align		4
        /*0074*/ 	.byte	0x02, 0x4a
	.zero		1
	.zero		1


	//----- nvinfo : EIATTR_EXIT_INSTR_OFFSETS
	.align		4
        /*0078*/ 	.byte	0x04, 0x1c
        /*007a*/ 	.short	(.L_83 - .L_82)


	//   ....[0]....
.L_82:
        /*007c*/ 	.word	0x00000040


	//   ....[1]....
        /*0080*/ 	.word	0x00000a30


	//   ....[2]....
        /*0084*/ 	.word	0x00000ab0


	//   ....[3]....
        /*0088*/ 	.word	0x00000b30


	//----- nvinfo : EIATTR_CRS_STACK_SIZE
	.align		4
.L_83:
        /*008c*/ 	.byte	0x04, 0x1e
        /*008e*/ 	.short	(.L_85 - .L_84)
.L_84:
        /*0090*/ 	.word	0x00000000


	//----- nvinfo : EIATTR_CBANK_PARAM_SIZE
	.align		4
.L_85:
        /*0094*/ 	.byte	0x03, 0x19
        /*0096*/ 	.short	0x0028


	//----- nvinfo : EIATTR_PARAM_CBANK
	.align		4
        /*0098*/ 	.byte	0x04, 0x0a
        /*009a*/ 	.short	(.L_87 - .L_86)
	.align		4
.L_86:
        /*009c*/ 	.word	index@(.nv.constant0._Z27nmoe_cast_bf16_to_fp32_vec2PK13__nv_bfloat16Pfllii)
        /*00a0*/ 	.short	0x0380
        /*00a2*/ 	.short	0x0028


	//----- nvinfo : EIATTR_SW_WAR
	.align		4
.L_87:
        /*00a4*/ 	.byte	0x04, 0x36
        /*00a6*/ 	.short	(.L_89 - .L_88)
.L_88:
        /*00a8*/ 	.word	0x00000008
.L_89:


//--------------------- .nv.info._Z27nmoe_cast_fp32_to_bf16_vec2PKfP13__nv_bfloat16llii --------------------------
	.section	.nv.info._Z27nmoe_cast_fp32_to_bf16_vec2PKfP13__nv_bfloat16llii,"",@"SHT_CUDA_INFO"
	.sectionflags	@""
	.align	4


	//----- nvinfo : EIATTR_CUDA_API_VERSION
	.align		4
        /*0000*/ 	.byte	0x04, 0x37
        /*0002*/ 	.short	(.L_91 - .L_90)
.L_90:
        /*0004*/ 	.word	0x00000082


	//----- nvinfo : EIATTR_KPARAM_INFO
	.align		4
.L_91:
        /*0008*/ 	.byte	0x04, 0x17
        /*000a*/ 	.short	(.L_93 - .L_92)
.L_92:
        /*000c*/ 	.word	0x00000000
        /*0010*/ 	.short	0x0005
        /*0012*/ 	.short	0x0024
        /*0014*/ 	.byte	0x00, 0xf0, 0x11, 0x00


	//----- nvinfo : EIATTR_KPARAM_INFO
	.align		4
.L_93:
        /*0018*/ 	.byte	0x04, 0x17
        /*001a*/ 	.short	(.L_95 - .L_94)
.L_94:
        /*001c*/ 	.word	0x00000000
        /*0020*/ 	.short	0x0004
        /*0022*/ 	.short	0x0020
        /*0024*/ 	.byte	0x00, 0xf0, 0x11, 0x00


	//----- nvinfo : EIATTR_KPARAM_INFO
	.align		4
.L_95:
        /*0028*/ 	.byte	0x04, 0x17
        /*002a*/ 	.short	(.L_97 - .L_96)
.L_96:
        /*002c*/ 	.word	0x00000000
        /*0030*/ 	.short	0x0003
        /*0032*/ 	.short	0x0018
        /*0034*/ 	.byte	0x00, 0xf0, 0x21, 0x00


	//----- nvinfo : EIATTR_KPARAM_INFO
	.align		4
.L_97:
        /*0038*/ 	.byte	0x04, 0x17
        /*003a*/ 	.short	(.L_99 - .L_98)
.L_98:
        /*003c*/ 	.word	0x00000000
        /*0040*/ 	.short	0x0002
        /*0042*/ 	.short	0x0010
        /*0044*/ 	.byte	0x00, 0xf0, 0x21, 0x00


	//----- nvinfo : EIATTR_KPARAM_INFO
	.align		4
.L_99:
        /*0048*/ 	.byte	0x04, 0x17
        /*004a*/ 	.short	(.L_101 - .L_100)
.L_100:
        /*004c*/ 	.word	0x00000000
        /*0050*/ 	.short	0x0001
        /*0052*/ 	.short	0x0008
        /*0054*/ 	.byte	0x00, 0xf5, 0x21, 0x00


	//----- nvinfo : EIATTR_KPARAM_INFO
	.align		4
.L_101:
        /*0058*/ 	.byte	0x04, 0x17
        /*005a*/ 	.short	(.L_103 - .L_102)
.L_102:
        /*005c*/ 	.word	0x00000000
        /*0060*/ 	.short	0x0000
        /*0062*/ 	.short	0x0000
        /*0064*/ 	.byte	0x00, 0xf5, 0x21, 0x00


	//----- nvinfo : EIATTR_SPARSE_MMA_MASK
	.align		4
.L_103:
        /*0068*/ 	.byte	0x03, 0x50
        /*006a*/ 	.short	0x0000


	//----- nvinfo : EIATTR_MAXREG_COUNT
	.align		4
        /*006c*/ 	.byte	0x03, 0x1b
        /*006e*/ 	.short	0x00ff


	//----- nvinfo : EIATTR_MERCURY_ISA_VERSION
	.align		4
        /*0070*/ 	.byte	0x03, 0x5f
        /*0072*/ 	.short	0x0101


	//----- nvinfo : EIATTR_VRC_CTA_INIT_COUNT
	.align		4
        /*0074*/ 	.byte	0x02, 0x4a
	.zero		1
	.zero		1


	//----- nvinfo : EIATTR_EXIT_INSTR_OFFSETS
	.align		4
        /*0078*/ 	.byte	0x04, 0x1c
        /*007a*/ 	.short	(.L_105 - .L_104)


	//   ....[0]....
.L_104:
        /*007c*/ 	.word	0x00000040


	//   ....[1]....
        /*0080*/ 	.word	0x00000990


	//   ....[2]....
        /*0084*/ 	.word	0x00000a10


	//   ....[3]....
        /*0088*/ 	.word	0x00000a90


	//----- nvinfo : EIATTR_CRS_STACK_SIZE
	.align		4
.L_105:
        /*008c*/ 	.byte	0x04, 0x1e
        /*008e*/ 	.short	(.L_107 - .L_106)
.L_106:
        /*0090*/ 	.word	0x00000000


	//----- nvinfo : EIATTR_CBANK_PARAM_SIZE
	.align		4
.L_107:
        /*0094*/ 	.byte	0x03, 0x19
        /*0096*/ 	.short	0x0028


	//----- nvinfo : EIATTR_PARAM_CBANK
	.align		4
        /*0098*/ 	.byte	0x04, 0x0a
        /*009a*/ 	.short	(.L_109 - .L_108)
	.align		4
.L_108:
        /*009c*/ 	.word	index@(.nv.constant0._Z27nmoe_cast_fp32_to_bf16_vec2PKfP13__nv_bfloat16llii)
        /*00a0*/ 	.short	0x0380
        /*00a2*/ 	.short	0x0028


	//----- nvinfo : EIATTR_SW_WAR
	.align		4
.L_109:
        /*00a4*/ 	.byte	0x04, 0x36
        /*00a6*/ 	.short	(.L_111 - .L_110)
.L_110:
        /*00a8*/ 	.word	0x00000008
.L_111:


//--------------------- .nv.info._Z17add_diag_eps_fp32PfliPKffi --------------------------
	.section	.nv.info._Z17add_diag_eps_fp32PfliPKffi,"",@"SHT_CUDA_INFO"
	.sectionflags	@""
	.align	4


	//----- nvinfo : EIATTR_CUDA_API_VERSION
	.align		4
        /*0000*/ 	.byte	0x04, 0x37
        /*0002*/ 	.short	(.L_113 - .L_112)
.L_112:
        /*0004*/ 	.word	0x00000082


	//----- nvinfo : EIATTR_KPARAM_INFO
	.align		4
.L_113:
        /*0008*/ 	.byte	0x04, 0x17
        /*000a*/ 	.short	(.L_115 - .L_114)
.L_114:
        /*000c*/ 	.word	0x00000000
        /*0010*/ 	.short	0x0005
        /*0012*/ 	.short	0x0024
        /*0014*/ 	.byte	0x00, 0xf0, 0x11, 0x00


	//----- nvinfo : EIATTR_KPARAM_INFO
	.align		4
.L_115:
        /*0018*/ 	.byte	0x04, 0x17
        /*001a*/ 	.short	(.L_117 - .L_116)
.L_116:
        /*001c*/ 	.word	0x00000000
        /*0020*/ 	.short	0x0004
        /*0022*/ 	.short	0x0020
        /*0024*/ 	.byte	0x00, 0xf0, 0x11, 0x00


	//----- nvinfo : EIATTR_KPARAM_INFO
	.align		4
.L_117:
        /*0028*/ 	.byte	0x04, 0x17
        /*002a*/ 	.short	(.L_119 - .L_118)
.L_118:
        /*002c*/ 	.word	0x00000000
        /*0030*/ 	.short	0x0003
        /*0032*/ 	.short	0x0018
        /*0034*/ 	.byte	0x00, 0xf5, 0x21, 0x00


	//----- nvinfo : EIATTR_KPARAM_INFO
	.align		4
.L_119:
        /*0038*/ 	.byte	0x04, 0x17
        /*003a*/ 	.short	(.L_121 - .L_120)
.L_120:
        /*003c*/ 	.word	0x00000000
        /*0040*/ 	.short	0x0002
        /*0042*/ 	.short	0x0010
        /*0044*/ 	.byte	0x00, 0xf0, 0x11, 0x00


	//----- nvinfo : EIATTR_KPARAM_INFO
	.align		4
.L_121:
        /*0048*/ 	.byte	0x04, 0x17
        /*004a*/ 	.short	(.L_123 - .L_122)
.L_122:
        /*004c*/ 	.word	0x00000000
        /*0050*/ 	.short	0x0001
        /*0052*/ 	.short	0x0008
        /*0054*/ 	.byte	0x00, 0xf0, 0x21, 0x00


	//----- nvinfo : EIATTR_KPARAM_INFO
	.align		4
.L_123:
        /*0058*/ 	.byte	0x04, 0x17
        /*005a*/ 	.short	(.L_125 - .L_124)
.L_124:
        /*005c*/ 	.word	0x00000000
        /*0060*/ 	.short	0x0000
        /*0062*/ 	.short	0x0000
        /*0064*/ 	.byte	0x00, 0xf5, 0x21, 0x00


	//----- nvinfo : EIATTR_SPARSE_MMA_MASK
	.align		4
.L_125:
        /*0068*/ 	.byte	0x03, 0x50
        /*006a*/ 	.short	0x0000


	//----- nvinfo : EIATTR_MAXREG_COUNT
	.align		4
        /*006c*/ 	.byte	0x03, 0x1b
        /*006e*/ 	.short	0x00ff


	//----- nvinfo : EIATTR_MERCURY_ISA_VERSION
	.align		4
        /*0070*/ 	.byte	0x03, 0x5f
        /*0072*/ 	.short	0x0101


	//----- nvinfo : EIATTR_VRC_CTA_INIT_COUNT
	.align		4
        /*0074*/ 	.byte	0x02, 0x4a
	.zero		1
	.zero		1


	//----- nvinfo : EIATTR_EXIT_INSTR_OFFSETS
	.align		4
        /*0078*/ 	.byte	0x04, 0x1c
        /*007a*/ 	.short	(.L_127 - .L_126)


	//   ....[0]....
.L_126:
        /*007c*/ 	.word	0x00000040


	//   ....[1]....
        /*0080*/ 	.word	0x00000080


	//   ....[2]....
        /*0084*/ 	.word	0x000001f0


	//----- nvinfo : EIATTR_CRS_STACK_SIZE
	.align		4
.L_127:
        /*0088*/ 	.byte	0x04, 0x1e
        /*008a*/ 	.short	(.L_129 - .L_128)
.L_128:
        /*008c*/ 	.word	0x00000000


	//----- nvinfo : EIATTR_CBANK_PARAM_SIZE
	.align		4
.L_129:
        /*0090*/ 	.byte	0x03, 0x19
        /*0092*/ 	.short	0x0028


	//----- nvinfo : EIATTR_PARAM_CBANK
	.align		4
        /*0094*/ 	.byte	0x04, 0x0a
        /*0096*/ 	.short	(.L_131 - .L_130)
	.align		4
.L_130:
        /*0098*/ 	.word	index@(.nv.constant0._Z17add_diag_eps_fp32PfliPKffi)
        /*009c*/ 	.short	0x0380
        /*009e*/ 	.short	0x0028


	//----- nvinfo : EIATTR_SW_WAR
	.align		4
.L_131:
        /*00a0*/ 	.byte	0x04, 0x36
        /*00a2*/ 	.short	(.L_133 - .L_132)
.L_132:
        /*00a4*/ 	.word	0x00000008
.L_133:


//--------------------- .nv.info._Z12scale_A_fp32PfliPKfi --------------------------
	.section	.nv.info._Z12scale_A_fp32PfliPKfi,"",@"SHT_CUDA_INFO"
	.sectionflags	@""
	.align	4


	//----- nvinfo : EIATTR_CUDA_API_VERSION
	.align		4
        /*0000*/ 	.byte	0x04, 0x37
        /*0002*/ 	.short	(.L_135 - .L_134)
.L_134:
        /*0004*/ 	.word	0x00000082


	//----- nvinfo : EIATTR_KPARAM_INFO
	.align		4
.L_135:
        /*0008*/ 	.byte	0x04, 0x17
        /*000a*/ 	.short	(.L_137 - .L_136)
.L_136:
        /*000c*/ 	.word	0x00000000
        /*0010*/ 	.short	0x0004
        /*0012*/ 	.short	0x0020
        /*0014*/ 	.byte	0x00, 0xf0, 0x11, 0x00


	//----- nvinfo : EIATTR_KPARAM_INFO
	.align		4
.L_137:
        /*0018*/ 	.byte	0x04, 0x17
        /*001a*/ 	.short	(.L_139 - .L_138)
.L_138:
        /*001c*/ 	.word	0x00000000
        /*0020*/ 	.short	0x0003
        /*0022*/ 	.short	0x0018
        /*0024*/ 	.byte	0x00, 0xf5, 0x21, 0x00


	//----- nvinfo : EIATTR_KPARAM_INFO
	.align		4
.L_139:
        /*0028*/ 	.byte	0x04, 0x17
        /*002a*/ 	.short	(.L_141 - .L_140)
.L_140:
        /*002c*/ 	.word	0x00000000
        /*0030*/ 	.short	0x0002
        /*0032*/ 	.short	0x0010
        /*0034*/ 	.byte	0x00, 0xf0, 0x11, 0x00


	//----- nvinfo : EIATTR_KPARAM_INFO
	.align		4
.L_141:
        /*0038*/ 	.byte	0x04, 0x17
        /*003a*/ 	.short	(.L_143 - .L_142)
.L_142:
        /*003c*/ 	.word	0x00000000
        /*0040*/ 	.short	0x0001
        /*0042*/ 	.short	0x0008
        /*0044*/ 	.byte	0x00, 0xf0, 0x21, 0x00


	//----- nvinfo : EIATTR_KPARAM_INFO
	.align		4
.L_143:
        /*0048*/ 	.byte	0x04, 0x17
        /*004a*/ 	.short	(.L_145 - .L_144)
.L_144:
        /*004c*/ 	.word	0x00000000
        /*0050*/ 	.short	0x0000
        /*0052*/ 	.short	0x0000
        /*0054*/ 	.byte	0x00, 0xf5, 0x21, 0x00


	//----- nvinfo : EIATTR_SPARSE_MMA_MASK
	.align		4
.L_145:
        /*0058*/ 	.byte	0x03, 0x50
        /*005a*/ 	.short	0x0000


	//----- nvinfo : EIATTR_MAXREG_COUNT
	.align		4
        /*005c*/ 	.byte	0x03, 0x1b
        /*005e*/ 	.short	0x00ff


	//----- nvinfo : EIATTR_MERCURY_ISA_VERSION
	.align		4
        /*0060*/ 	.byte	0x03, 0x5f
        /*0062*/ 	.short	0x0101


	//----- nvinfo : EIATTR_VRC_CTA_INIT_COUNT
	.align		4
        /*0064*/ 	.byte	0x02, 0x4a
	.zero		1
	.zero		1


	//----- nvinfo : EIATTR_EXIT_INSTR_OFFSETS
	.align		4
        /*0068*/ 	.byte	0x04, 0x1c
        /*006a*/ 	.short	(.L_147 - .L_146)


	//   ....[0]....
.L_146:
        /*006c*/ 	.word	0x00000040


	//   ....[1]....
        /*0070*/ 	.word	0x000000d0


	//   ....[2]....
        /*0074*/ 	.word	0x000005b0


	//   ....[3]....
        /*0078*/ 	.word	0x000007b0


	//----- nvinfo : EIATTR_CRS_STACK_SIZE
	.align		4
.L_147:
        /*007c*/ 	.byte	0x04, 0x1e
        /*007e*/ 	.short	(.L_149 - .L_148)
.L_148:
        /*0080*/ 	.word	0x00000000


	//----- nvinfo : EIATTR_CBANK_PARAM_SIZE
	.align		4
.L_149:
        /*0084*/ 	.byte	0x03, 0x19
        /*0086*/ 	.short	0x0024


	//----- nvinfo : EIATTR_PARAM_CBANK
	.align		4
        /*0088*/ 	.byte	0x04, 0x0a
        /*008a*/ 	.short	(.L_151 - .L_150)
	.align		4
.L_150:
        /*008c*/ 	.word	index@(.nv.constant0._Z12scale_A_fp32PfliPKfi)
        /*0090*/ 	.short	0x0380
        /*0092*/ 	.short	0x0024


	//----- nvinfo : EIATTR_SW_WAR
	.align		4
.L_151:
        /*0094*/ 	.byte	0x04, 0x36
        /*0096*/ 	.short	(.L_153 - .L_152)
.L_152:
        /*0098*/ 	.word	0x00000008
.L_153:


//--------------------- .nv.info._Z14diag_mean_fp32PKfliPfi --------------------------
	.section	.nv.info._Z14diag_mean_fp32PKfliPfi,"",@"SHT_CUDA_INFO"
	.sectionflags	@""
	.align	4


	//----- nvinfo : EIATTR_CUDA_API_VERSION
	.align		4
        /*0000*/ 	.byte	0x04, 0x37
        /*0002*/ 	.short	(.L_155 - .L_154)
.L_154:
        /*0004*/ 	.word	0x00000082


	//----- nvinfo : EIATTR_KPARAM_INFO
	.align		4
.L_155:
        /*0008*/ 	.byte	0x04, 0x17
        /*000a*/ 	.short	(.L_157 - .L_156)
.L_156:
        /*000c*/ 	.word	0x00000000
        /*0010*/ 	.short	0x0004
        /*0012*/ 	.short	0x0020
        /*0014*/ 	.byte	0x00, 0xf0, 0x11, 0x00


	//----- nvinfo : EIATTR_KPARAM_INFO
	.align		4
.L_157:
        /*0018*/ 	.byte	0x04, 0x17
        /*001a*/ 	.short	(.L_159 - .L_158)
.L_158:
        /*001c*/ 	.word	0x00000000
        /*0020*/ 	.short	0x0003
        /*0022*/ 	.short	0x0018
        /*0024*/ 	.byte	0x00, 0xf5, 0x21, 0x00


	//----- nvinfo : EIATTR_KPARAM_INFO
	.align		4
.L_159:
        /*0028*/ 	.byte	0x04, 0x17
        /*002a*/ 	.short	(.L_161 - .L_160)
.L_160:
        /*002c*/ 	.word	0x00000000
        /*0030*/ 	.short	0x0002
        /*0032*/ 	.short	0x0010
        /*0034*/ 	.byte	0x00, 0xf0, 0x11, 0x00


	//----- nvinfo : EIATTR_KPARAM_INFO
	.align		4
.L_161:
        /*0038*/ 	.byte	0x04, 0x17
        /*003a*/ 	.short	(.L_163 - .L_162)
.L_162:
        /*003c*/ 	.word	0x00000000
        /*0040*/ 	.short	0x0001
        /*0042*/ 	.short	0x0008
        /*0044*/ 	.byte	0x00, 0xf0, 0x21, 0x00


	//----- nvinfo : EIATTR_KPARAM_INFO
	.align		4
.L_163:
        /*0048*/ 	.byte	0x04, 0x17
        /*004a*/ 	.short	(.L_165 - .L_164)
.L_164:
        /*004c*/ 	.word	0x00000000
        /*0050*/ 	.short	0x0000
        /*0052*/ 	.short	0x0000
        /*0054*/ 	.byte	0x00, 0xf5, 0x21, 0x00


	//----- nvinfo : EIATTR_SPARSE_MMA_MASK
	.align		4
.L_165:
        /*0058*/ 	.byte	0x03, 0x50
        /*005a*/ 	.short	0x0000


	//----- nvinfo : EIATTR_MAXREG_COUNT
	.align		4
        /*005c*/ 	.byte	0x03, 0x1b
        /*005e*/ 	.short	0x00ff


	//----- nvinfo : EIATTR_NUM_BARRIERS
	.align		4
        /*0060*/ 	.byte	0x02, 0x4c
        /*0062*/ 	.byte	0x01
	.zero		1


	//----- nvinfo : EIATTR_MERCURY_ISA_VERSION
	.align		4
        /*0064*/ 	.byte	0x03, 0x5f
        /*0066*/ 	.short	0x0101


	//----- nvinfo : EIATTR_VRC_CTA_INIT_COUNT
	.align		4
        /*0068*/ 	.byte	0x02, 0x4a
	.zero		1
	.zero		1


	//----- nvinfo : EIATTR_EXIT_INSTR_OFFSETS
	.align		4
        /*006c*/ 	.byte	0x04, 0x1c
        /*006e*/ 	.short	(.L_167 - .L_166)


	//   ....[0]....
.L_166:
        /*0070*/ 	.word	0x00000040


	//   ....[1]....
        /*0074*/ 	.word	0x00000360


	//   ....[2]....
        /*0078*/ 	.word	0x000004e0


	//----- nvinfo : EIATTR_CRS_STACK_SIZE
	.align		4
.L_167:
        /*007c*/ 	.byte	0x04, 0x1e
        /*007e*/ 	.short	(.L_169 - .L_168)
.L_168:
        /*0080*/ 	.word	0x00000000


	//----- nvinfo : EIATTR_CBANK_PARAM_SIZE
	.align		4
.L_169:
        /*0084*/ 	.byte	0x03, 0x19
        /*0086*/ 	.short	0x0024


	//----- nvinfo : EIATTR_PARAM_CBANK
	.align		4
        /*0088*/ 	.byte	0x04, 0x0a
        /*008a*/ 	.short	(.L_171 - .L_170)
	.align		4
.L_170:
        /*008c*/ 	.word	index@(.nv.constant0._Z14diag_mean_fp32PKfliPfi)
        /*0090*/ 	.short	0x0380
        /*0092*/ 	.short	0x0024


	//----- nvinfo : EIATTR_SW_WAR
	.align		4
.L_171:
        /*0094*/ 	.byte	0x04, 0x36
        /*0096*/ 	.short	(.L_173 - .L_172)
.L_172:
        /*0098*/ 	.word	0x00000008
.L_173:


//--------------------- .nv.info._Z12lincomb_fp32PfPKflliffi --------------------------
	.section	.nv.info._Z12lincomb_fp32PfPKflliffi,"",@"SHT_CUDA_INFO"
	.sectionflags	@""
	.align	4


	//----- nvinfo : EIATTR_CUDA_API_VERSION
	.align		4
        /*0000*/ 	.byte	0x04, 0x37
        /*0002*/ 	.short	(.L_175 - .L_174)
.L_174:
        /*0004*/ 	.word	0x00000082


	//----- nvinfo : EIATTR_KPARAM_INFO
	.align		4
.L_175:
        /*0008*/ 	.byte	0x04, 0x17
        /*000a*/ 	.short	(.L_177 - .L_176)
.L_176:
        /*000c*/ 	.word	0x00000000
        /*0010*/ 	.short	0x0007
        /*0012*/ 	.short	0x002c
        /*0014*/ 	.byte	0x00, 0xf0, 0x11, 0x00


	//----- nvinfo : EIATTR_KPARAM_INFO
	.align		4
.L_177:
        /*0018*/ 	.byte	0x04, 0x17
        /*001a*/ 	.short	(.L_179 - .L_178)
.L_178:
        /*001c*/ 	.word	0x00000000
        /*0020*/ 	.short	0x0006
        /*0022*/ 	.short	0x0028
        /*0024*/ 	.byte	0x00, 0xf0, 0x11, 0x00


	//----- nvinfo : EIATTR_KPARAM_INFO
	.align		4
.L_179:
        /*0028*/ 	.byte	0x04, 0x17
        /*002a*/ 	.short	(.L_181 - .L_180)
.L_180:
        /*002c*/ 	.word	0x00000000
        /*0030*/ 	.short	0x0005
        /*0032*/ 	.short	0x0024
        /*0034*/ 	.byte	0x00, 0xf0, 0x11, 0x00


	//----- nvinfo : EIATTR_KPARAM_INFO
	.align		4
.L_181:
        /*0038*/ 	.byte	0x04, 0x17
        /*003a*/ 	.short	(.L_183 - .L_182)
.L_182:
        /*003c*/ 	.word	0x00000000
        /*0040*/ 	.short	0x0004
        /*0042*/ 	.short	0x0020
        /*0044*/ 	.byte	0x00, 0xf0, 0x11, 0x00


	//----- nvinfo : EIATTR_KPARAM_INFO
	.align		4
.L_183:
        /*0048*/ 	.byte	0x04, 0x17
        /*004a*/ 	.short	(.L_185 - .L_184)
.L_184:
        /*004c*/ 	.word	0x00000000
        /*0050*/ 	.short	0x0003
        /*0052*/ 	.short	0x0018
        /*0054*/ 	.byte	0x00, 0xf0, 0x21, 0x00


	//----- nvinfo : EIATTR_KPARAM_INFO
	.align		4
.L_185:
        /*0058*/ 	.byte	0x04, 0x17
        /*005a*/ 	.short	(.L_187 - .L_186)
.L_186:
        /*005c*/ 	.word	0x00000000
        /*0060*/ 	.short	0x0002
        /*0062*/ 	.short	0x0010
        /*0064*/ 	.byte	0x00, 0xf0, 0x21, 0x00


	//----- nvinfo : EIATTR_KPARAM_INFO
	.align		4
.L_187:
        /*0068*/ 	.byte	0x04, 0x17
        /*006a*/ 	.short	(.L_189 - .L_188)
.L_188:
        /*006c*/ 	.word	0x00000000
        /*0070*/ 	.short	0x0001
        /*0072*/ 	.short	0x0008
        /*0074*/ 	.byte	0x00, 0xf5, 0x21, 0x00


	//----- nvinfo : EIATTR_KPARAM_INFO
	.align		4
.L_189:
        /*0078*/ 	.byte	0x04, 0x17
        /*007a*/ 	.short	(.L_191 - .L_190)
.L_190:
        /*007c*/ 	.word	0x00000000
        /*0080*/ 	.short	0x0000
        /*0082*/ 	.short	0x0000
        /*0084*/ 	.byte	0x00, 0xf5, 0x21, 0x00


	//----- nvinfo : EIATTR_SPARSE_MMA_MASK
	.align		4
.L_191:
        /*0088*/ 	.byte	0x03, 0x50
        /*008a*/ 	.short	0x0000


	//----- nvinfo : EIATTR_MAXREG_COUNT
	.align		4
        /*008c*/ 	.byte	0x03, 0x1b
        /*008e*/ 	.short	0x00ff


	//----- nvinfo : EIATTR_MERCURY_ISA_VERSION
	.align		4
        /*0090*/ 	.byte	0x03, 0x5f
        /*0092*/ 	.short	0x0101


	//----- nvinfo : EIATTR_VRC_CTA_INIT_COUNT
	.align		4
        /*0094*/ 	.byte	0x02, 0x4a
	.zero		1
	.zero		1


	//----- nvinfo : EIATTR_EXIT_INSTR_OFFSETS
	.align		4
        /*0098*/ 	.byte	0x04, 0x1c
        /*009a*/ 	.short	(.L_193 - .L_192)


	//   ....[0]....
.L_192:
        /*009c*/ 	.word	0x00000040


	//   ....[1]....
        /*00a0*/ 	.word	0x00000130


	//   ....[2]....
        /*00a4*/ 	.word	0x00000670


	//   ....[3]....
        /*00a8*/ 	.word	0x000009a0


	//----- nvinfo : EIATTR_CRS_STACK_SIZE
	.align		4
.L_193:
        /*00ac*/ 	.byte	0x04, 0x1e
        /*00ae*/ 	.short	(.L_195 - .L_194)
.L_194:
        /*00b0*/ 	.word	0x00000000


	//----- nvinfo : EIATTR_CBANK_PARAM_SIZE
	.align		4
.L_195:
        /*00b4*/ 	.byte	0x03, 0x19
        /*00b6*/ 	.short	0x0030


	//----- nvinfo : EIATTR_PARAM_CBANK
	.align		4
        /*00b8*/ 	.byte	0x04, 0x0a
        /*00ba*/ 	.short	(.L_197 - .L_196)
	.align		4
.L_196:
        /*00bc*/ 	.word	index@(.nv.constant0._Z12lincomb_fp32PfPKflliffi)
        /*00c0*/ 	.short	0x0380
        /*00c2*/ 	.short	0x0030


	//----- nvinfo : EIATTR_SW_WAR
	.align		4
.L_197:
        /*00c4*/ 	.byte	0x04, 0x36
        /*00c6*/ 	.short	(.L_199 - .L_198)
.L_198:
        /*00c8*/ 	.word	0x00000008
.L_199:


//--------------------- .nv.info._Z15scale_frob_bf16P13__nv_bfloat16xxPKfx --------------------------
	.section	.nv.info._Z15scale_frob_bf16P13__nv_bfloat16xxPKfx,"",@"SHT_CUDA_INFO"
	.sectionflags	@""
	.align	4


	//----- nvinfo : EIATTR_CUDA_API_VERSION
	.align		4
        /*0000*/ 	.byte	0x04, 0x37
        /*0002*/ 	.short	(.L_201 - .L_200)
.L_200:
        /*0004*/ 	.word	0x00000082


	//----- nvinfo : EIATTR_KPARAM_INFO
	.align		4
.L_201:
        /*0008*/ 	.byte	0x04, 0x17
        /*000a*/ 	.short	(.L_203 - .L_202)
.L_202:
        /*000c*/ 	.word	0x00000000
        /*0010*/ 	.short	0x0004
        /*0012*/ 	.short	0x0020
        /*0014*/ 	.byte	0x00, 0xf0, 0x21, 0x00


	//----- nvinfo : EIATTR_KPARAM_INFO
	.align		4
.L_203:
        /*0018*/ 	.byte	0x04, 0x17
        /*001a*/ 	.short	(.L_205 - .L_204)
.L_204:
        /*001c*/ 	.word	0x00000000
        /*0020*/ 	.short	0x0003
        /*0022*/ 	.short	0x0018
        /*0024*/ 	.byte	0x00, 0xf5, 0x21, 0x00


	//----- nvinfo : EIATTR_KPARAM_INFO
	.align		4
.L_205:
        /*0028*/ 	.byte	0x04, 0x17
        /*002a*/ 	.short	(.L_207 - .L_206)
.L_206:
        /*002c*/ 	.word	0x00000000
        /*0030*/ 	.short	0x0002
        /*0032*/ 	.short	0x0010
        /*0034*/ 	.byte	0x00, 0xf0, 0x21, 0x00


	//----- nvinfo : EIATTR_KPARAM_INFO
	.align		4
.L_207:
        /*0038*/ 	.byte	0x04, 0x17
        /*003a*/ 	.short	(.L_209 - .L_208)
.L_208:
        /*003c*/ 	.word	0x00000000
        /*0040*/ 	.short	0x0001
        /*0042*/ 	.short	0x0008
        /*0044*/ 	.byte	0x00, 0xf0, 0x21, 0x00


	//----- nvinfo : EIATTR_KPARAM_INFO
	.align		4
.L_209:
        /*0048*/ 	.byte	0x04, 0x17
        /*004a*/ 	.short	(.L_211 - .L_210)
.L_210:
        /*004c*/ 	.word	0x00000000
        /*0050*/ 	.short	0x0000
        /*0052*/ 	.short	0x0000
        /*0054*/ 	.byte	0x00, 0xf5, 0x21, 0x00


	//----- nvinfo : EIATTR_SPARSE_MMA_MASK
	.align		4
.L_211:
        /*0058*/ 	.byte	0x03, 0x50
        /*005a*/ 	.short	0x0000


	//----- nvinfo : EIATTR_MAXREG_COUNT
	.align		4
        /*005c*/ 	.byte	0x03, 0x1b
        /*005e*/ 	.short	0x00ff


	//----- nvinfo : EIATTR_MERCURY_ISA_VERSION
	.align		4
        /*0060*/ 	.byte	0x03, 0x5f
        /*0062*/ 	.short	0x0101


	//----- nvinfo : EIATTR_VRC_CTA_INIT_COUNT
	.align		4
        /*0064*/ 	.byte	0x02, 0x4a
	.zero		1
	.zero		1


	//----- nvinfo : EIATTR_EXIT_INSTR_OFFSETS
	.align		4
        /*0068*/ 	.byte	0x04, 0x1c
        /*006a*/ 	.short	(.L_213 - .L_212)


	//   ....[0]....
.L_212:
        /*006c*/ 	.word	0x00000050


	//   ....[1]....
        /*0070*/ 	.word	0x000000e0


	//   ....[2]....
        /*0074*/ 	.word	0x00000600


	//   ....[3]....
        /*0078*/ 	.word	0x000008d0


	//----- nvinfo : EIATTR_CRS_STACK_SIZE
	.align		4
.L_213:
        /*007c*/ 	.byte	0x04, 0x1e
        /*007e*/ 	.short	(.L_215 - .L_214)
.L_214:
        /*0080*/ 	.word	0x00000000


	//----- nvinfo : EIATTR_CBANK_PARAM_SIZE
	.align		4
.L_215:
        /*0084*/ 	.byte	0x03, 0x19
        /*0086*/ 	.short	0x0028


	//----- nvinfo : EIATTR_PARAM_CBANK
	.align		4
        /*0088*/ 	.byte	0x04, 0x0a
        /*008a*/ 	.short	(.L_217 - .L_216)
	.align		4
.L_216:
        /*008c*/ 	.word	index@(.nv.constant0._Z15scale_frob_bf16P13__nv_bfloat16xxPKfx)
        /*0090*/ 	.short	0x0380
        /*0092*/ 	.short	0x0028


	//----- nvinfo : EIATTR_SW_WAR
	.align		4
.L_217:
        /*0094*/ 	.byte	0x04, 0x36
        /*0096*/ 	.short	(.L_219 - .L_218)
.L_218:
        /*0098*/ 	.word	0x00000008
.L_219:


//--------------------- .nv.info._Z16reduce_frob_bf16PK13__nv_bfloat16xxPfx --------------------------
	.section	.nv.info._Z16reduce_frob_bf16PK13__nv_bfloat16xxPfx,"",@"SHT_CUDA_INFO"
	.sectionflags	@""
	.align	4


	//----- nvinfo : EIATTR_CUDA_API_VERSION
	.align		4
        /*0000*/ 	.byte	0x04, 0x37
        /*0002*/ 	.short	(.L_221 - .L_220)
.L_220:
        /*0004*/ 	.word	0x00000082


	//----- nvinfo : EIATTR_KPARAM_INFO
	.align		4
.L_221:
        /*0008*/ 	.byte	0x04, 0x17
        /*000a*/ 	.short	(.L_223 - .L_222)
.L_222:
        /*000c*/ 	.word	0x00000000
        /*0010*/ 	.short	0x0004
        /*0012*/ 	.short	0x0020
        /*0014*/ 	.byte	0x00, 0xf0, 0x21, 0x00


	//----- nvinfo : EIATTR_KPARAM_INFO
	.align		4
.L_223:
        /*0018*/ 	.byte	0x04, 0x17
        /*001a*/ 	.short	(.L_225 - .L_224)
.L_224:
        /*001c*/ 	.word	0x00000000
        /*0020*/ 	.short	0x0003
        /*0022*/ 	.short	0x0018
        /*0024*/ 	.byte	0x00, 0xf5, 0x21, 0x00


	//----- nvinfo : EIATTR_KPARAM_INFO
	.align		4
.L_225:
        /*0028*/ 	.byte	0x04, 0x17
        /*002a*/ 	.short	(.L_227 - .L_226)
.L_226:
        /*002c*/ 	.word	0x00000000
        /*0030*/ 	.short	0x0002
        /*0032*/ 	.short	0x0010
        /*0034*/ 	.byte	0x00, 0xf0, 0x21, 0x00


	//----- nvinfo : EIATTR_KPARAM_INFO
	.align		4
.L_227:
        /*0038*/ 	.byte	0x04, 0x17
        /*003a*/ 	.short	(.L_229 - .L_228)
.L_228:
        /*003c*/ 	.word	0x00000000
        /*0040*/ 	.short	0x0001
        /*0042*/ 	.short	0x0008
        /*0044*/ 	.byte	0x00, 0xf0, 0x21, 0x00


	//----- nvinfo : EIATTR_KPARAM_INFO
	.align		4
.L_229:
        /*0048*/ 	.byte	0x04, 0x17
        /*004a*/ 	.short	(.L_231 - .L_230)
.L_230:
        /*004c*/ 	.word	0x00000000
        /*0050*/ 	.short	0x0000
        /*0052*/ 	.short	0x0000
        /*0054*/ 	.byte	0x00, 0xf5, 0x21, 0x00


	//----- nvinfo : EIATTR_SPARSE_MMA_MASK
	.align		4
.L_231:
        /*0058*/ 	.byte	0x03, 0x50
        /*005a*/ 	.short	0x0000


	//----- nvinfo : EIATTR_MAXREG_COUNT
	.align		4
        /*005c*/ 	.byte	0x03, 0x1b
        /*005e*/ 	.short	0x00ff


	//----- nvinfo : EIATTR_NUM_BARRIERS
	.align		4
        /*0060*/ 	.byte	0x02, 0x4c
        /*0062*/ 	.byte	0x01
	.zero		1


	//----- nvinfo : EIATTR_MERCURY_ISA_VERSION
	.align		4
        /*0064*/ 	.byte	0x03, 0x5f
        /*0066*/ 	.short	0x0101


	//----- nvinfo : EIATTR_VRC_CTA_INIT_COUNT
	.align		4
        /*0068*/ 	.byte	0x02, 0x4a
	.zero		1
	.zero		1


	//----- nvinfo : EIATTR_EXIT_INSTR_OFFSETS
	.align		4
        /*006c*/ 	.byte	0x04, 0x1c
        /*006e*/ 	.short	(.L_233 - .L_232)


	//   ....[0]....
.L_232:
        /*0070*/ 	.word	0x00000050


	//   ....[1]....
        /*0074*/ 	.word	0x00000970


	//   ....[2]....
        /*0078*/ 	.word	0x00000a20


	//----- nvinfo : EIATTR_CRS_STACK_SIZE
	.align		4
.L_233:
        /*007c*/ 	.byte	0x04, 0x1e
        /*007e*/ 	.short	(.L_235 - .L_234)
.L_234:
        /*0080*/ 	.word	0x00000000


	//----- nvinfo : EIATTR_CBANK_PARAM_SIZE
	.align		4
.L_235:
        /*0084*/ 	.byte	0x03, 0x19
        /*0086*/ 	.short	0x0028


	//----- nvinfo : EIATTR_PARAM_CBANK
	.align		4
        /*0088*/ 	.byte	0x04, 0x0a
        /*008a*/ 	.short	(.L_237 - .L_236)
	.align		4
.L_236:
        /*008c*/ 	.word	index@(.nv.constant0._Z16reduce_frob_bf16PK13__nv_bfloat16xxPfx)
        /*0090*/ 	.short	0x0380
        /*0092*/ 	.short	0x0028


	//----- nvinfo : EIATTR_SW_WAR
	.align		4
.L_237:
        /*0094*/ 	.byte	0x04, 0x36
        /*0096*/ 	.short	(.L_239 - .L_238)
.L_238:
        /*0098*/ 	.word	0x00000008
.L_239:


//--------------------- .nv.info._Z24nmoe_muon_invsqrt_kernelPfx --------------------------
	.section	.nv.info._Z24nmoe_muon_invsqrt_kernelPfx,"",@"SHT_CUDA_INFO"
	.sectionflags	@""
	.align	4


	//----- nvinfo : EIATTR_CUDA_API_VERSION
	.align		4
        /*0000*/ 	.byte	0x04, 0x37
        /*0002*/ 	.short	(.L_241 - .L_240)
.L_240:
        /*0004*/ 	.word	0x00000082


	//----- nvinfo : EIATTR_KPARAM_INFO
	.align		4
.L_241:
        /*0008*/ 	.byte	0x04, 0x17
        /*000a*/ 	.short	(.L_243 - .L_242)
.L_242:
        /*000c*/ 	.word	0x00000000
        /*0010*/ 	.short	0x0001
        /*0012*/ 	.short	0x0008
        /*0014*/ 	.byte	0x00, 0xf0, 0x21, 0x00


	//----- nvinfo : EIATTR_KPARAM_INFO
	.align		4
.L_243:
        /*0018*/ 	.byte	0x04, 0x17
        /*001a*/ 	.short	(.L_245 - .L_244)
.L_244:
        /*001c*/ 	.word	0x00000000
        /*0020*/ 	.short	0x0000
        /*0022*/ 	.short	0x0000
        /*0024*/ 	.byte	0x00, 0xf5, 0x21, 0x00


	//----- nvinfo : EIATTR_SPARSE_MMA_MASK
	.align		4
.L_245:
        /*0028*/ 	.byte	0x03, 0x50
        /*002a*/ 	.short	0x0000


	//----- nvinfo : EIATTR_MAXREG_COUNT
	.align		4
        /*002c*/ 	.byte	0x03, 0x1b
        /*002e*/ 	.short	0x00ff


	//----- nvinfo : EIATTR_MERCURY_ISA_VERSION
	.align		4
        /*0030*/ 	.byte	0x03, 0x5f
        /*0032*/ 	.short	0x0101


	//----- nvinfo : EIATTR_VRC_CTA_INIT_COUNT
	.align		4
        /*0034*/ 	.byte	0x02, 0x4a
	.zero		1
	.zero		1


	//----- nvinfo : EIATTR_EXIT_INSTR_OFFSETS
	.align		4
        /*0038*/ 	.byte	0x04, 0x1c
        /*003a*/ 	.short	(.L_247 - .L_246)


	//   ....[0]....
.L_246:
        /*003c*/ 	.word	0x00000080


	//   ....[1]....
        /*0040*/ 	.word	0x00000140


	//----- nvinfo : EIATTR_CBANK_PARAM_SIZE
	.align		4
.L_247:
        /*0044*/ 	.byte	0x03, 0x19
        /*0046*/ 	.short	0x0010


	//----- nvinfo : EIATTR_PARAM_CBANK
	.align		4
        /*0048*/ 	.byte	0x04, 0x0a
        /*004a*/ 	.short	(.L_249 - .L_248)
	.align		4
.L_248:
        /*004c*/ 	.word	index@(.nv.constant0._Z24nmoe_muon_invsqrt_kernelPfx)
        /*0050*/ 	.short	0x0380
        /*0052*/ 	.short	0x0010


	//----- nvinfo : EIATTR_SW_WAR
	.align		4
.L_249:
        /*0054*/ 	.byte	0x04, 0x36
        /*0056*/ 	.short	(.L_251 - .L_250)
.L_250:
        /*0058*/ 	.word	0x00000008
.L_251:


//--------------------- .nv.callgraph             --------------------------
	.section	.nv.callgraph,"",@"SHT_CUDA_CALLGRAPH"
	.align	4
	.sectionentsize	8
	.align		4
        /*0000*/ 	.word	0x00000000
	.align		4
        /*0004*/ 	.word	0xffffffff
	.align		4
        /*0008*/ 	.word	0x00000000
	.align		4
        /*000c*/ 	.word	0xfffffffe
	.align		4
        /*0010*/ 	.word	0x00000000
	.align		4
        /*0014*/ 	.word	0xfffffffd
	.align		4
        /*0018*/ 	.word	0x00000000
	.align		4
        /*001c*/ 	.word	0xfffffffc


//--------------------- .text._Z27nmoe_cast_bf16_to_fp32_vec2PK13__nv_bfloat16Pfllii --------------------------
	.section	.text._Z27nmoe_cast_bf16_to_fp32_vec2PK13__nv_bfloat16Pfllii,"ax",@progbits
	.align	128
        .global         _Z27nmoe_cast_bf16_to_fp32_vec2PK13__nv_bfloat16Pfllii
        .type           _Z27nmoe_cast_bf16_to_fp32_vec2PK13__nv_bfloat16Pfllii,@function
        .size           _Z27nmoe_cast_bf16_to_fp32_vec2PK13__nv_bfloat16Pfllii,(.L_x_74 - _Z27nmoe_cast_bf16_to_fp32_vec2PK13__nv_bfloat16Pfllii)
        .other          _Z27nmoe_cast_bf16_to_fp32_vec2PK13__nv_bfloat16Pfllii,@"STO_CUDA_ENTRY STV_DEFAULT"
_Z27nmoe_cast_bf16_to_fp32_vec2PK13__nv_bfloat16Pfllii:
.text._Z27nmoe_cast_bf16_to_fp32_vec2PK13__nv_bfloat16Pfllii:
[----:B------:R-:W-:Y:S08]  /*0000*/  LDC R1, c[0x0][0x37c] ;  /* 0x0000df00ff017b82 */ /* 0x000ff00000000800 */
[----:B------:R-:W0:Y:S08]  /*0010*/  S2UR UR8, SR_CTAID.Y ;  /* 0x00000000000879c3 */ /* 0x000e300000002600 */
[----:B------:R-:W0:Y:S02]  /*0020*/  LDC R0, c[0x0][0x3a4] ;  /* 0x0000e900ff007b82 */ /* 0x000e240000000800 */
[----:B0-----:R-:W-:-:S13]  /*0030*/  ISETP.LE.AND P0, PT, R0, UR8, PT ;  /* 0x0000000800007c0c */ /* 0x001fda000bf03270 */
[----:B------:R-:W-:Y:S05]  /*0040*/  @P0 EXIT ;  /* 0x000000000000094d */ /* 0x000fea0003800000 */
[----:B------:R-:W0:Y:S01]  /*0050*/  S2R R13, SR_TID.X ;  /* 0x00000000000d7919 */ /* 0x000e220000002100 */
[----:B------:R-:W0:Y:S01]  /*0060*/  S2UR UR10, SR_CTAID.X ;  /* 0x00000000000a79c3 */ /* 0x000e220000002500 */
[----:B------:R-:W1:Y:S01]  /*0070*/  LDCU.128 UR12, c[0x0][0x390] ;  /* 0x00007200ff0c77ac */ /* 0x000e620008000c00 */
[----:B------:R-:W-:Y:S01]  /*0080*/  BSSY.RECONVERGENT B0, `(.L_x_0) ;  /* 0x0000097000007945 */ /* 0x000fe20003800200 */
[----:B------:R-:W2:Y:S05]  /*0090*/  LDCU.128 UR16, c[0x0][0x380] ;  /* 0x00007000ff1077ac */ /* 0x000eaa0008000c00 */
[----:B------:R-:W0:Y:S08]  /*00a0*/  LDC R2, c[0x0][0x360] ;  /* 0x0000d800ff027b82 */ /* 0x000e300000000800 */
[----:B------:R-:W3:Y:S01]  /*00b0*/  LDC R8, c[0x0][0x3a0] ;  /* 0x0000e800ff087b82 */ /* 0x000ee20000000800 */
[----:B-1----:R-:W-:-:S02]  /*00c0*/  UIMAD.WIDE.U32 UR4, UR8, UR12, URZ ;  /* 0x0000000c080472a5 */ /* 0x002fc4000f8e00ff */
[----:B------:R-:W-:Y:S02]  /*00d0*/  UIMAD.WIDE.U32 UR6, UR8, UR14, URZ ;  /* 0x0000000e080672a5 */ /* 0x000fe4000f8e00ff */
[----:B------:R-:W-:Y:S02]  /*00e0*/  UIMAD UR9, UR8, UR13, UR5 ;  /* 0x0000000d080972a4 */ /* 0x000fe4000f8e0205 */
[----:B------:R-:W-:Y:S02]  /*00f0*/  UIMAD UR8, UR8, UR15, UR7 ;  /* 0x0000000f080872a4 */ /* 0x000fe4000f8e0207 */
[----:B------:R-:W-:Y:S02]  /*0100*/  USHF.L.U32 UR15, UR4, 0x1, URZ ;  /* 0x00000001040f7899 */ /* 0x000fe400080006ff */
[----:B------:R-:W-:Y:S02]  /*0110*/  USHF.L.U32 UR14, UR6, 0x2, URZ ;  /* 0x00000002060e7899 */ /* 0x000fe400080006ff */
[----:B--2---:R-:W-:Y:S01]  /*0120*/  UIADD3 UR7, UP0, UPT, UR15, UR16, URZ ;  /* 0x000000100f077290 */ /* 0x004fe2000ff1e0ff */
[----:B0-----:R-:W-:Y:S01]  /*0130*/  IMAD R9, R2, UR10, R13 ;  /* 0x0000000a02097c24 */ /* 0x001fe2000f8e020d */
[----:B------:R-:W-:-:S02]  /*0140*/  UIADD3 UR5, UP1, UPT, UR14, UR18, URZ ;  /* 0x000000120e057290 */ /* 0x000fc4000ff3e0ff */
[----:B------:R-:W-:Y:S02]  /*0150*/  USHF.L.U64.HI UR9, UR4, 0x1, UR9 ;  /* 0x0000000104097899 */ /* 0x000fe40008010209 */
[----:B------:R-:W-:Y:S01]  /*0160*/  USHF.L.U64.HI UR6, UR6, 0x2, UR8 ;  /* 0x0000000206067899 */ /* 0x000fe20008010208 */
[----:B------:R-:W0:Y:S01]  /*0170*/  LDCU.64 UR12, c[0x0][0x358] ;  /* 0x00006b00ff0c77ac */ /* 0x000e220008000a00 */
[----:B---3--:R-:W-:Y:S01]  /*0180*/  SHF.R.S32.HI R8, RZ, 0x1, R8 ;  /* 0x00000001ff087819 */ /* 0x008fe20000011408 */
[----:B------:R-:W-:-:S03]  /*0190*/  UIADD3.X UR8, UPT, UPT, UR9, UR17, URZ, UP0, !UPT ;  /* 0x0000001109087290 */ /* 0x000fc600087fe4ff */
[----:B------:R-:W-:Y:S01]  /*01a0*/  ISETP.GE.U32.AND P0, PT, R9, R8, PT ;  /* 0x000000080900720c */ /* 0x000fe20003f06070 */
[----:B------:R-:W-:Y:S01]  /*01b0*/  UIADD3.X UR4, UPT, UPT, UR6, UR19, URZ, UP1, !UPT ;  /* 0x0000001306047290 */ /* 0x000fe20008ffe4ff */
[----:B------:R-:W-:-:S04]  /*01c0*/  SHF.R.S32.HI R11, RZ, 0x1f, R8 ;  /* 0x0000001fff0b7819 */ /* 0x000fc80000011408 */
[----:B------:R-:W-:-:S13]  /*01d0*/  ISETP.GE.AND.EX P0, PT, RZ, R11, PT, P0 ;  /* 0x0000000bff00720c */ /* 0x000fda0003f06300 */
[----:B0-----:R-:W-:Y:S05]  /*01e0*/  @P0 BRA `(.L_x_1) ;  /* 0x0000000800000947 */ /* 0x001fea0003800000 */
[----:B------:R-:W0:Y:S01]  /*01f0*/  LDCU UR11, c[0x0][0x370] ;  /* 0x00006e00ff0b77ac */ /* 0x000e220008000800 */
[----:B------:R-:W-:Y:S01]  /*0200*/  IMAD.MOV.U32 R0, RZ, RZ, RZ ;  /* 0x000000ffff007224 */ /* 0x000fe200078e00ff */
[----:B------:R-:W-:Y:S01]  /*0210*/  BSSY.RECONVERGENT B1, `(.L_x_2) ;  /* 0x0000025000017945 */ /* 0x000fe20003800200 */
[----:B0-----:R-:W-:-:S05]  /*0220*/  IMAD R2, R2, UR11, RZ ;  /* 0x0000000b02027c24 */ /* 0x001fca000f8e02ff */
[----:B------:R-:W-:-:S04]  /*0230*/  IADD3 R15, P1, PT, R2, R9, RZ ;  /* 0x00000009020f7210 */ /* 0x000fc80007f3e0ff */
[CC--:B------:R-:W-:Y:S01]  /*0240*/  ISETP.GE.U32.AND P0, PT, R15.reuse, R8.reuse, PT ;  /* 0x000000080f00720c */ /* 0x0c0fe20003f06070 */
[----:B------:R-:W-:Y:S01]  /*0250*/  IMAD.X R6, RZ, RZ, R0, P1 ;  /* 0x000000ffff067224 */ /* 0x000fe200008e0600 */
[----:B------:R-:W-:-:S04]  /*0260*/  ISETP.GT.U32.AND P1, PT, R15, R8, PT ;  /* 0x000000080f00720c */ /* 0x000fc80003f24070 */
[CC--:B------:R-:W-:Y:S02]  /*0270*/  ISETP.GE.U32.AND.EX P0, PT, R6.reuse, R11.reuse, PT, P0 ;  /* 0x0000000b0600720c */ /* 0x0c0fe40003f06100 */
[CC--:B------:R-:W-:Y:S02]  /*0280*/  ISETP.GT.U32.AND.EX P1, PT, R6.reuse, R11.reuse, PT, P1 ;  /* 0x0000000b0600720c */ /* 0x0c0fe40003f24110 */
[----:B------:R-:W-:Y:S02]  /*0290*/  SEL R3, RZ, 0x1, P0 ;  /* 0x00000001ff037807 */ /* 0x000fe40000000000 */
[----:B------:R-:W-:Y:S02]  /*02a0*/  SEL R4, R15, R8, P1 ;  /* 0x000000080f047207 */ /* 0x000fe40000800000 */
[----:B------:R-:W-:Y:S02]  /*02b0*/  SEL R7, R6, R11, P1 ;  /* 0x0000000b06077207 */ /* 0x000fe40000800000 */
[----:B------:R-:W-:-:S04]  /*02c0*/  IADD3 R15, P0, P1, R4, -R15, -R3 ;  /* 0x8000000f040f7210 */ /* 0x000fc8000791e803 */
[----:B------:R-:W-:-:S04]  /*02d0*/  IADD3.X R7, PT, PT, R7, -0x1, ~R6, P0, P1 ;  /* 0xffffffff07077810 */ /* 0x000fc800007e2c06 */
[----:B------:R-:W-:-:S13]  /*02e0*/  ISETP.NE.U32.AND P0, PT, R7, RZ, PT ;  /* 0x000000ff0700720c */ /* 0x000fda0003f05070 */
[----:B------:R-:W-:Y:S05]  /*02f0*/  @P0 BRA `(.L_x_3) ;  /* 0x0000000000500947 */ /* 0x000fea0003800000 */
[----:B------:R-:W0:Y:S01]  /*0300*/  I2F.U32.RP R6, R2 ;  /* 0x0000000200067306 */ /* 0x000e220000209000 */
[----:B------:R-:W-:Y:S01]  /*0310*/  IMAD.MOV R7, RZ, RZ, -R2 ;  /* 0x000000ffff077224 */ /* 0x000fe200078e0a02 */
[----:B------:R-:W-:-:S06]  /*0320*/  ISETP.NE.U32.AND P2, PT, R2, RZ, PT ;  /* 0x000000ff0200720c */ /* 0x000fcc0003f45070 */
[----:B0-----:R-:W0:Y:S02]  /*0330*/  MUFU.RCP R6, R6 ;  /* 0x0000000600067308 */ /* 0x001e240000001000 */
[----:B0-----:R-:W-:-:S06]  /*0340*/  VIADD R4, R6, 0xffffffe ;  /* 0x0ffffffe06047836 */ /* 0x001fcc0000000000 */
[----:B------:R0:W1:Y:S02]  /*0350*/  F2I.FTZ.U32.TRUNC.NTZ R5, R4 ;  /* 0x0000000400057305 */ /* 0x000064000021f000 */
[----:B0-----:R-:W-:Y:S02]  /*0360*/  IMAD.MOV.U32 R4, RZ, RZ, RZ ;  /* 0x000000ffff047224 */ /* 0x001fe400078e00ff */
[----:B-1----:R-:W-:-:S04]  /*0370*/  IMAD R7, R7, R5, RZ ;  /* 0x0000000507077224 */ /* 0x002fc800078e02ff */
[----:B------:R-:W-:-:S06]  /*0380*/  IMAD.HI.U32 R10, R5, R7, R4 ;  /* 0x00000007050a7227 */ /* 0x000fcc00078e0004 */
[----:B------:R-:W-:-:S04]  /*0390*/  IMAD.HI.U32 R4, R10, R15, RZ ;  /* 0x0000000f0a047227 */ /* 0x000fc800078e00ff */
[----:B------:R-:W-:-:S04]  /*03a0*/  IMAD.MOV R5, RZ, RZ, -R4 ;  /* 0x000000ffff057224 */ /* 0x000fc800078e0a04 */
[----:B------:R-:W-:Y:S02]  /*03b0*/  IMAD R15, R2, R5, R15 ;  /* 0x00000005020f7224 */ /* 0x000fe400078e020f */
[----:B------:R-:W-:-:S03]  /*03c0*/  IMAD.MOV.U32 R5, RZ, RZ, RZ ;  /* 0x000000ffff057224 */ /* 0x000fc600078e00ff */
[----:B------:R-:W-:-:S13]  /*03d0*/  ISETP.GE.U32.AND P0, PT, R15, R2, PT ;  /* 0x000000020f00720c */ /* 0x000fda0003f06070 */
[----:B------:R-:W-:Y:S02]  /*03e0*/  @P0 IMAD.IADD R15, R15, 0x1, -R2 ;  /* 0x000000010f0f0824 */ /* 0x000fe400078e0a02 */
[----:B------:R-:W-:-:S03]  /*03f0*/  @P0 VIADD R4, R4, 0x1 ;  /* 0x0000000104040836 */ /* 0x000fc60000000000 */
[----:B------:R-:W-:-:S13]  /*0400*/  ISETP.GE.U32.AND P1, PT, R15, R2, PT ;  /* 0x000000020f00720c */ /* 0x000fda0003f26070 */
[----:B------:R-:W-:Y:S01]  /*0410*/  @P1 VIADD R4, R4, 0x1 ;  /* 0x0000000104041836 */ /* 0x000fe20000000000 */
[----:B------:R-:W-:Y:S01]  /*0420*/  @!P2 LOP3.LUT R4, RZ, R2, RZ, 0x33, !PT ;  /* 0x00000002ff04a212 */ /* 0x000fe200078e33ff */
[----:B------:R-:W-:Y:S06]  /*0430*/  BRA `(.L_x_4) ;  /* 0x0000000000087947 */ /* 0x000fec0003800000 */
.L_x_3:
[----:B------:R-:W-:-:S07]  /*0440*/  MOV R6, 0x460 ;  /* 0x0000046000067802 */ /* 0x000fce0000000f00 */
[----:B------:R-:W-:Y:S05]  /*0450*/  CALL.REL.NOINC `($__internal_0_$__cuda_sm20_div_u64) ;  /* 0x0000000400b87944 */ /* 0x000fea0003c00000 */
.L_x_4:
[----:B------:R-:W-:Y:S05]  /*0460*/  BSYNC.RECONVERGENT B1 ;  /* 0x0000000000017941 */ /* 0x000fea0003800200 */
.L_x_2:
[----:B------:R-:W-:Y:S01]  /*0470*/  IADD3 R3, P0, PT, R4, R3, RZ ;  /* 0x0000000304037210 */ /* 0x000fe20007f1e0ff */
[----:B------:R-:W-:Y:S03]  /*0480*/  BSSY.RECONVERGENT B1, `(.L_x_5) ;  /* 0x0000028000017945 */ /* 0x000fe60003800200 */
[C---:B------:R-:W-:Y:S01]  /*0490*/  LOP3.LUT R6, R3.reuse, 0x3, RZ, 0xc0, !PT ;  /* 0x0000000303067812 */ /* 0x040fe200078ec0ff */
[----:B------:R-:W-:Y:S01]  /*04a0*/  IMAD.X R4, RZ, RZ, R5, P0 ;  /* 0x000000ffff047224 */ /* 0x000fe200000e0605 */
[----:B------:R-:W-:Y:S02]  /*04b0*/  ISETP.GE.U32.AND P0, PT, R3, 0x3, PT ;  /* 0x000000030300780c */ /* 0x000fe40003f06070 */
[----:B------:R-:W-:Y:S02]  /*04c0*/  ISETP.NE.U32.AND P1, PT, R6, 0x3, PT ;  /* 0x000000030600780c */ /* 0x000fe40003f25070 */
[----:B------:R-:W-:-:S02]  /*04d0*/  ISETP.GE.U32.AND.EX P0, PT, R4, RZ, PT, P0 ;  /* 0x000000ff0400720c */ /* 0x000fc40003f06100 */
[----:B------:R-:W-:-:S13]  /*04e0*/  ISETP.NE.AND.EX P1, PT, RZ, RZ, PT, P1 ;  /* 0x000000ffff00720c */ /* 0x000fda0003f25310 */
[----:B------:R-:W-:Y:S05]  /*04f0*/  @!P1 BRA `(.L_x_6) ;  /* 0x0000000000809947 */ /* 0x000fea0003800000 */
[----:B------:R-:W0:Y:S01]  /*0500*/  LDCU.128 UR16, c[0x0][0x380] ;  /* 0x00007000ff1077ac */ /* 0x000e220008000c00 */
[----:B------:R-:W-:Y:S01]  /*0510*/  LEA R17, P1, R9, UR14, 0x3 ;  /* 0x0000000e09117c11 */ /* 0x000fe2000f8218ff */
[----:B------:R-:W-:Y:S01]  /*0520*/  VIADD R3, R3, 0x1 ;  /* 0x0000000103037836 */ /* 0x000fe20000000000 */
[C---:B------:R-:W-:Y:S01]  /*0530*/  LEA R15, P3, R9.reuse, UR15, 0x2 ;  /* 0x0000000f090f7c11 */ /* 0x040fe2000f8610ff */
[----:B------:R-:W-:Y:S01]  /*0540*/  IMAD.MOV.U32 R10, RZ, RZ, RZ ;  /* 0x000000ffff0a7224 */ /* 0x000fe200078e00ff */
[C-C-:B------:R-:W-:Y:S02]  /*0550*/  LEA.HI.X R14, R9.reuse, UR6, R0.reuse, 0x3, P1 ;  /* 0x00000006090e7c11 */ /* 0x140fe400088f1c00 */
[----:B------:R-:W-:Y:S02]  /*0560*/  LEA.HI.X R12, R9, UR9, R0, 0x2, P3 ;  /* 0x00000009090c7c11 */ /* 0x000fe400098f1400 */
[----:B------:R-:W-:Y:S02]  /*0570*/  LOP3.LUT R3, R3, 0x3, RZ, 0xc0, !PT ;  /* 0x0000000303037812 */ /* 0x000fe400078ec0ff */
[----:B0-----:R-:W-:-:S02]  /*0580*/  IADD3 R17, P2, PT, R17, UR18, RZ ;  /* 0x0000001211117c10 */ /* 0x001fc4000ff5e0ff */
[----:B------:R-:W-:Y:S02]  /*0590*/  IADD3 R15, P4, PT, R15, UR16, RZ ;  /* 0x000000100f0f7c10 */ /* 0x000fe4000ff9e0ff */
[----:B------:R-:W-:Y:S02]  /*05a0*/  IADD3.X R14, PT, PT, R14, UR19, RZ, P2, !PT ;  /* 0x000000130e0e7c10 */ /* 0x000fe400097fe4ff */
[----:B------:R-:W-:-:S09]  /*05b0*/  IADD3.X R12, PT, PT, R12, UR17, RZ, P4, !PT ;  /* 0x000000110c0c7c10 */ /* 0x000fd2000a7fe4ff */
.L_x_7:
[----:B0-----:R-:W-:Y:S02]  /*05c0*/  IMAD.MOV.U32 R6, RZ, RZ, R15 ;  /* 0x000000ffff067224 */ /* 0x001fe400078e000f */
[----:B------:R-:W-:-:S05]  /*05d0*/  IMAD.MOV.U32 R7, RZ, RZ, R12 ;  /* 0x000000ffff077224 */ /* 0x000fca00078e000c */
[----:B------:R0:W2:Y:S01]  /*05e0*/  LDG.E.CONSTANT R4, desc[UR12][R6.64] ;  /* 0x0000000c06047981 */ /* 0x0000a2000c1e9900 */
[----:B------:R-:W-:Y:S02]  /*05f0*/  IADD3 R3, P1, PT, R3, -0x1, RZ ;  /* 0xffffffff03037810 */ /* 0x000fe40007f3e0ff */
[----:B------:R-:W-:Y:S02]  /*0600*/  IADD3 R9, P2, PT, R2, R9, RZ ;  /* 0x0000000902097210 */ /* 0x000fe40007f5e0ff */
[----:B------:R-:W-:Y:S02]  /*0610*/  IADD3.X R10, PT, PT, R10, -0x1, RZ, P1, !PT ;  /* 0xffffffff0a0a7810 */ /* 0x000fe40000ffe4ff */
[----:B------:R-:W-:Y:S01]  /*0620*/  ISETP.NE.U32.AND P1, PT, R3, RZ, PT ;  /* 0x000000ff0300720c */ /* 0x000fe20003f25070 */
[----:B------:R-:W-:Y:S01]  /*0630*/  IMAD.X R0, RZ, RZ, R0, P2 ;  /* 0x000000ffff007224 */ /* 0x000fe200010e0600 */
[----:B------:R-:W-:Y:S01]  /*0640*/  LEA R15, P4, R2, R15, 0x2 ;  /* 0x0000000f020f7211 */ /* 0x000fe200078810ff */
[----:B0-----:R-:W-:Y:S01]  /*0650*/  IMAD.MOV.U32 R6, RZ, RZ, R17 ;  /* 0x000000ffff067224 */ /* 0x001fe200078e0011 */
[----:B------:R-:W-:Y:S01]  /*0660*/  ISETP.NE.AND.EX P1, PT, R10, RZ, PT, P1 ;  /* 0x000000ff0a00720c */ /* 0x000fe20003f25310 */
[----:B------:R-:W-:Y:S01]  /*0670*/  IMAD.MOV.U32 R7, RZ, RZ, R14 ;  /* 0x000000ffff077224 */ /* 0x000fe200078e000e */
[----:B------:R-:W-:-:S02]  /*0680*/  LEA R17, P3, R2, R17, 0x3 ;  /* 0x0000001102117211 */ /* 0x000fc400078618ff */
[C---:B------:R-:W-:Y:S02]  /*0690*/  LEA.HI.X R12, R2.reuse, R12, RZ, 0x2, P4 ;  /* 0x0000000c020c7211 */ /* 0x040fe400020f14ff */
[----:B------:R-:W-:Y:S02]  /*06a0*/  LEA.HI.X R14, R2, R14, RZ, 0x3, P3 ;  /* 0x0000000e020e7211 */ /* 0x000fe400018f1cff */
[C---:B--2---:R-:W-:Y:S01]  /*06b0*/  PRMT R5, R4.reuse, 0x7632, R5 ;  /* 0x0000763204057816 */ /* 0x044fe20000000005 */
[----:B------:R-:W-:-:S04]  /*06c0*/  IMAD.U32 R4, R4, 0x10000, RZ ;  /* 0x0001000004047824 */ /* 0x000fc800078e00ff */
[----:B------:R-:W-:-:S05]  /*06d0*/  IMAD.U32 R5, R5, 0x10000, RZ ;  /* 0x0001000005057824 */ /* 0x000fca00078e00ff */
[----:B------:R0:W-:Y:S01]  /*06e0*/  STG.E.64 desc[UR12][R6.64], R4 ;  /* 0x0000000406007986 */ /* 0x0001e2000c101b0c */
[----:B------:R-:W-:Y:S05]  /*06f0*/  @P1 BRA `(.L_x_7) ;  /* 0xfffffffc00b01947 */ /* 0x000fea000383ffff */
.L_x_6:
[----:B------:R-:W-:Y:S05]  /*0700*/  BSYNC.RECONVERGENT B1 ;  /* 0x0000000000017941 */ /* 0x000fea0003800200 */
.L_x_5:
[----:B------:R-:W-:Y:S05]  /*0710*/  @!P0 BRA `(.L_x_1) ;  /* 0x0000000000b48947 */ /* 0x000fea0003800000 */
[C---:B------:R-:W-:Y:S01]  /*0720*/  IMAD.SHL.U32 R10, R2.reuse, 0x4, RZ ;  /* 0x00000004020a7824 */ /* 0x040fe200078e00ff */
[--C-:B------:R-:W-:Y:S01]  /*0730*/  SHF.R.U32.HI R25, RZ, 0x1e, R2.reuse ;  /* 0x0000001eff197819 */ /* 0x100fe20000011602 */
[----:B------:R-:W-:Y:S01]  /*0740*/  IMAD.SHL.U32 R27, R2, 0x8, RZ ;  /* 0x00000008021b7824 */ /* 0x000fe200078e00ff */
[----:B------:R-:W-:-:S07]  /*0750*/  SHF.R.U32.HI R29, RZ, 0x1d, R2 ;  /* 0x0000001dff1d7819 */ /* 0x000fce0000011602 */
.L_x_8:
[----:B0-----:R-:W-:-:S04]  /*0760*/  LEA R4, P0, R9, UR7, 0x2 ;  /* 0x0000000709047c11 */ /* 0x001fc8000f8010ff */
[----:B------:R-:W-:Y:S02]  /*0770*/  LEA.HI.X R5, R9, UR8, R0, 0x2, P0 ;  /* 0x0000000809057c11 */ /* 0x000fe400080f1400 */
[----:B------:R-:W-:-:S05]  /*0780*/  IADD3 R6, P0, PT, R10, R4, RZ ;  /* 0x000000040a067210 */ /* 0x000fca0007f1e0ff */
[C---:B------:R-:W-:Y:S01]  /*0790*/  IMAD.X R7, R25.reuse, 0x1, R5, P0 ;  /* 0x0000000119077824 */ /* 0x040fe200000e0605 */
[C---:B------:R-:W-:Y:S01]  /*07a0*/  IADD3 R16, P0, PT, R10.reuse, R6, RZ ;  /* 0x000000060a107210 */ /* 0x040fe20007f1e0ff */
[----:B------:R0:W2:Y:S04]  /*07b0*/  LDG.E.CONSTANT R5, desc[UR12][R4.64] ;  /* 0x0000000c04057981 */ /* 0x0000a8000c1e9900 */
[C---:B------:R-:W-:Y:S01]  /*07c0*/  IMAD.X R17, R25.reuse, 0x1, R7, P0 ;  /* 0x0000000119117824 */ /* 0x040fe200000e0607 */
[----:B------:R-:W-:Y:S01]  /*07d0*/  IADD3 R14, P0, PT, R10, R16, RZ ;  /* 0x000000100a0e7210 */ /* 0x000fe20007f1e0ff */
[----:B------:R1:W3:Y:S04]  /*07e0*/  LDG.E.CONSTANT R12, desc[UR12][R6.64] ;  /* 0x0000000c060c7981 */ /* 0x0002e8000c1e9900 */
[----:B------:R-:W-:Y:S01]  /*07f0*/  IMAD.X R15, R25, 0x1, R17, P0 ;  /* 0x00000001190f7824 */ /* 0x000fe200000e0611 */
[----:B------:R-:W4:Y:S04]  /*0800*/  LDG.E.CONSTANT R16, desc[UR12][R16.64] ;  /* 0x0000000c10107981 */ /* 0x000f28000c1e9900 */
[----:B------:R3:W5:Y:S01]  /*0810*/  LDG.E.CONSTANT R18, desc[UR12][R14.64] ;  /* 0x0000000c0e127981 */ /* 0x000762000c1e9900 */
[----:B------:R-:W-:-:S04]  /*0820*/  LEA R20, P0, R9, UR5, 0x3 ;  /* 0x0000000509147c11 */ /* 0x000fc8000f8018ff */
[----:B------:R-:W-:Y:S02]  /*0830*/  LEA.HI.X R21, R9, UR4, R0, 0x3, P0 ;  /* 0x0000000409157c11 */ /* 0x000fe400080f1c00 */
[----:B------:R-:W-:-:S05]  /*0840*/  IADD3 R2, P0, PT, R27, R20, RZ ;  /* 0x000000141b027210 */ /* 0x000fca0007f1e0ff */
[----:B------:R-:W-:Y:S01]  /*0850*/  IMAD.X R3, R29, 0x1, R21, P0 ;  /* 0x000000011d037824 */ /* 0x000fe200000e0615 */
[----:B0-----:R-:W-:Y:S02]  /*0860*/  IADD3 R4, P0, PT, R27, R2, RZ ;  /* 0x000000021b047210 */ /* 0x001fe40007f1e0ff */
[C---:B--2---:R-:W-:Y:S01]  /*0870*/  PRMT R23, R5.reuse, 0x7632, R23 ;  /* 0x0000763205177816 */ /* 0x044fe20000000017 */
[----:B------:R-:W-:Y:S02]  /*0880*/  IMAD.U32 R22, R5, 0x10000, RZ ;  /* 0x0001000005167824 */ /* 0x000fe400078e00ff */
[----:B------:R-:W-:Y:S01]  /*0890*/  IMAD.X R5, R29, 0x1, R3, P0 ;  /* 0x000000011d057824 */ /* 0x000fe200000e0603 */
[----:B-1----:R-:W-:Y:S02]  /*08a0*/  IADD3 R6, P0, PT, R27, R4, RZ ;  /* 0x000000041b067210 */ /* 0x002fe40007f1e0ff */
[----:B---3--:R-:W-:Y:S01]  /*08b0*/  PRMT R15, R12, 0x7632, R15 ;  /* 0x000076320c0f7816 */ /* 0x008fe2000000000f */
[----:B------:R-:W-:Y:S01]  /*08c0*/  IMAD.U32 R23, R23, 0x10000, RZ ;  /* 0x0001000017177824 */ /* 0x000fe200078e00ff */
[----:B----4-:R-:W-:Y:S01]  /*08d0*/  PRMT R17, R16, 0x7632, R17 ;  /* 0x0000763210117816 */ /* 0x010fe20000000011 */
[----:B------:R-:W-:Y:S01]  /*08e0*/  IMAD.U32 R14, R12, 0x10000, RZ ;  /* 0x000100000c0e7824 */ /* 0x000fe200078e00ff */
[----:B-----5:R-:W-:Y:S01]  /*08f0*/  PRMT R19, R18, 0x7632, R19 ;  /* 0x0000763212137816 */ /* 0x020fe20000000013 */
[----:B------:R-:W-:-:S02]  /*0900*/  IMAD.U32 R15, R15, 0x10000, RZ ;  /* 0x000100000f0f7824 */ /* 0x000fc400078e00ff */
[----:B------:R-:W-:Y:S01]  /*0910*/  IMAD.X R7, R29, 0x1, R5, P0 ;  /* 0x000000011d077824 */ /* 0x000fe200000e0605 */
[----:B------:R-:W-:Y:S01]  /*0920*/  IADD3 R9, P0, PT, R10, R9, RZ ;  /* 0x000000090a097210 */ /* 0x000fe20007f1e0ff */
[----:B------:R-:W-:Y:S02]  /*0930*/  IMAD.U32 R16, R16, 0x10000, RZ ;  /* 0x0001000010107824 */ /* 0x000fe400078e00ff */
[----:B------:R-:W-:Y:S02]  /*0940*/  IMAD.U32 R17, R17, 0x10000, RZ ;  /* 0x0001000011117824 */ /* 0x000fe400078e00ff */
[----:B------:R-:W-:Y:S02]  /*0950*/  IMAD.U32 R18, R18, 0x10000, RZ ;  /* 0x0001000012127824 */ /* 0x000fe400078e00ff */
[----:B------:R-:W-:Y:S01]  /*0960*/  IMAD.U32 R19, R19, 0x10000, RZ ;  /* 0x0001000013137824 */ /* 0x000fe200078e00ff */
[----:B------:R1:W-:Y:S01]  /*0970*/  STG.E.64 desc[UR12][R20.64], R22 ;  /* 0x0000001614007986 */ /* 0x0003e2000c101b0c */
[----:B------:R-:W-:-:S03]  /*0980*/  IMAD.X R0, R25, 0x1, R0, P0 ;  /* 0x0000000119007824 */ /* 0x000fc600000e0600 */
[----:B------:R1:W-:Y:S01]  /*0990*/  STG.E.64 desc[UR12][R2.64], R14 ;  /* 0x0000000e02007986 */ /* 0x0003e2000c101b0c */
[----:B------:R-:W-:-:S03]  /*09a0*/  ISETP.GE.U32.AND P0, PT, R9, R8, PT ;  /* 0x000000080900720c */ /* 0x000fc60003f06070 */
[----:B------:R1:W-:Y:S04]  /*09b0*/  STG.E.64 desc[UR12][R4.64], R16 ;  /* 0x0000001004007986 */ /* 0x0003e8000c101b0c */
[----:B------:R1:W-:Y:S01]  /*09c0*/  STG.E.64 desc[UR12][R6.64], R18 ;  /* 0x0000001206007986 */ /* 0x0003e2000c101b0c */
[----:B------:R-:W-:-:S13]  /*09d0*/  ISETP.GE.AND.EX P0, PT, R0, R11, PT, P0 ;  /* 0x0000000b0000720c */ /* 0x000fda0003f06300 */
[----:B-1----:R-:W-:Y:S05]  /*09e0*/  @!P0 BRA `(.L_x_8) ;  /* 0xfffffffc005c8947 */ /* 0x002fea000383ffff */
.L_x_1:
[----:B------:R-:W-:Y:S05]  /*09f0*/  BSYNC.RECONVERGENT B0 ;  /* 0x0000000000007941 */ /* 0x000fea0003800200 */
.L_x_0:
[----:B------:R-:W1:Y:S02]  /*0a00*/  LDC R0, c[0x0][0x3a0] ;  /* 0x0000e800ff007b82 */ /* 0x000e640000000800 */
[----:B-1----:R-:W-:-:S04]  /*0a10*/  LOP3.LUT R2, R0, 0x1, RZ, 0xc0, !PT ;  /* 0x0000000100027812 */ /* 0x002fc800078ec0ff */
[----:B------:R-:W-:-:S13]  /*0a20*/  ISETP.NE.U32.AND P0, PT, R2, 0x1, PT ;  /* 0x000000010200780c */ /* 0x000fda0003f05070 */
[----:B------:R-:W-:Y:S05]  /*0a30*/  @P0 EXIT ;  /* 0x000000000000094d */ /* 0x000fea0003800000 */
[----:B------:R-:W-:Y:S01]  /*0a40*/  LEA R13, P0, R8, R13, 0x1 ;  /* 0x0000000d080d7211 */ /* 0x000fe200078008ff */
[----:B------:R-:W-:-:S03]  /*0a50*/  VIADD R0, R0, 0xffffffff ;  /* 0xffffffff00007836 */ /* 0x000fc60000000000 */
[----:B------:R-:W-:Y:S02]  /*0a60*/  LEA.HI.X R8, R8, RZ, R11, 0x1, P0 ;  /* 0x000000ff08087211 */ /* 0x000fe400000f0c0b */
[----:B------:R-:W-:Y:S02]  /*0a70*/  ISETP.NE.U32.AND P0, PT, R13, R0, PT ;  /* 0x000000000d00720c */ /* 0x000fe40003f05070 */
[----:B------:R-:W-:-:S04]  /*0a80*/  SHF.R.S32.HI R0, RZ, 0x1f, R0 ;  /* 0x0000001fff007819 */ /* 0x000fc80000011400 */
[----:B------:R-:W-:-:S04]  /*0a90*/  ISETP.NE.AND.EX P0, PT, R8, R0, PT, P0 ;  /* 0x000000000800720c */ /* 0x000fc80003f05300 */
[----:B------:R-:W-:-:S13]  /*0aa0*/  ISETP.NE.OR P0, PT, RZ, UR10, P0 ;  /* 0x0000000aff007c0c */ /* 0x000fda0008705670 */
[----:B------:R-:W-:Y:S05]  /*0ab0*/  @P0 EXIT ;  /* 0x000000000000094d */ /* 0x000fea0003800000 */
[----:B------:R-:W-:-:S04]  /*0ac0*/  LEA R2, P0, R13, UR7, 0x1 ;  /* 0x000000070d027c11 */ /* 0x000fc8000f8008ff */
[----:B------:R-:W-:-:S05]  /*0ad0*/  LEA.HI.X R3, R13, UR8, R8, 0x1, P0 ;  /* 0x000000080d037c11 */ /* 0x000fca00080f0c08 */
[----:B------:R-:W2:Y:S01]  /*0ae0*/  LDG.E.U16.CONSTANT R2, desc[UR12][R2.64] ;  /* 0x0000000c02027981 */ /* 0x000ea2000c1e9500 */
[----:B0-----:R-:W-:-:S04]  /*0af0*/  LEA R4, P0, R13, UR5, 0x2 ;  /* 0x000000050d047c11 */ /* 0x001fc8000f8010ff */
[----:B------:R-:W-:Y:S01]  /*0b00*/  LEA.HI.X R5, R13, UR4, R8, 0x2, P0 ;  /* 0x000000040d057c11 */ /* 0x000fe200080f1408 */
[----:B--2---:R-:W-:-:S05]  /*0b10*/  IMAD.U32 R7, R2, 0x10000, RZ ;  /* 0x0001000002077824 */ /* 0x004fca00078e00ff */
[----:B------:R-:W-:Y:S01]  /*0b20*/  STG.E desc[UR12][R4.64], R7 ;  /* 0x0000000704007986 */ /* 0x000fe2000c10190c */
[----:B------:R-:W-:Y:S05]  /*0b30*/  EXIT ;  /* 0x000000000000794d */ /* 0x000fea0003800000 */
        .weak           $__internal_0_$__cuda_sm20_div_u64
        .type           $__internal_0_$__cuda_sm20_div_u64,@function
        .size           $__internal_0_$__cuda_sm20_div_u64,(.L_x_74 - $__internal_0_$__cuda_sm20_div_u64)
$__internal_0_$__cuda_sm20_div_u64:
[----:B------:R-:W-:Y:S02]  /*0b40*/  IMAD.MOV.U32 R18, RZ, RZ, R2 ;  /* 0x000000ffff127224 */ /* 0x000fe400078e0002 */
[----:B------:R-:W-:-:S04]  /*0b50*/  IMAD.MOV.U32 R19, RZ, RZ, RZ ;  /* 0x000000ffff137224 */ /* 0x000fc800078e00ff */
[----:B------:R-:W0:Y:S08]  /*0b60*/  I2F.U64.RP R10, R18 ;  /* 0x00000012000a7312 */ /* 0x000e300000309000 */
[----:B0-----:R-:W0:Y:S02]  /*0b70*/  MUFU.RCP R10, R10 ;  /* 0x0000000a000a7308 */ /* 0x001e240000001000 */
[----:B0-----:R-:W-:-:S06]  /*0b80*/  VIADD R4, R10, 0x1ffffffe ;  /* 0x1ffffffe0a047836 */ /* 0x001fcc0000000000 */
[----:B------:R-:W0:Y:S02]  /*0b90*/  F2I.U64.TRUNC R4, R4 ;  /* 0x0000000400047311 */ /* 0x000e24000020d800 */
[----:B0-----:R-:W-:-:S04]  /*0ba0*/  IMAD.WIDE.U32 R16, R4, R2, RZ ;  /* 0x0000000204107225 */ /* 0x001fc800078e00ff */
[----:B------:R-:W-:Y:S01]  /*0bb0*/  IMAD R17, R5, R2, R17 ;  /* 0x0000000205117224 */ /* 0x000fe200078e0211 */
[----:B------:R-:W-:-:S05]  /*0bc0*/  IADD3 R21, P0, PT, RZ, -R16, RZ ;  /* 0x80000010ff157210 */ /* 0x000fca0007f1e0ff */
[----:B------:R-:W-:-:S04]  /*0bd0*/  IMAD.HI.U32 R16, R4, R21, RZ ;  /* 0x0000001504107227 */ /* 0x000fc800078e00ff */
[----:B------:R-:W-:Y:S02]  /*0be0*/  IMAD.X R23, RZ, RZ, ~R17, P0 ;  /* 0x000000ffff177224 */ /* 0x000fe400000e0e11 */
[----:B------:R-:W-:Y:S02]  /*0bf0*/  IMAD.MOV.U32 R17, RZ, RZ, R4 ;  /* 0x000000ffff117224 */ /* 0x000fe400078e0004 */
[-C--:B------:R-:W-:Y:S02]  /*0c00*/  IMAD R19, R5, R23.reuse, RZ ;  /* 0x0000001705137224 */ /* 0x080fe400078e02ff */
[----:B------:R-:W-:-:S04]  /*0c10*/  IMAD.WIDE.U32 R16, P0, R4, R23, R16 ;  /* 0x0000001704107225 */ /* 0x000fc80007800010 */
[----:B------:R-:W-:-:S04]  /*0c20*/  IMAD.HI.U32 R23, R5, R23, RZ ;  /* 0x0000001705177227 */ /* 0x000fc800078e00ff */
[----:B------:R-:W-:-:S04]  /*0c30*/  IMAD.HI.U32 R16, P1, R5, R21, R16 ;  /* 0x0000001505107227 */ /* 0x000fc80007820010 */
[----:B------:R-:W-:Y:S01]  /*0c40*/  IMAD.X R10, R23, 0x1, R5, P0 ;  /* 0x00000001170a7824 */ /* 0x000fe200000e0605 */
[----:B------:R-:W-:-:S04]  /*0c50*/  IADD3 R17, P2, PT, R19, R16, RZ ;  /* 0x0000001013117210 */ /* 0x000fc80007f5e0ff */
[----:B------:R-:W-:Y:S01]  /*0c60*/  IADD3.X R19, PT, PT, RZ, RZ, R10, P2, P1 ;  /* 0x000000ffff137210 */ /* 0x000fe200017e240a */
[----:B------:R-:W-:-:S03]  /*0c70*/  IMAD.WIDE.U32 R4, R17, R2, RZ ;  /* 0x0000000211047225 */ /* 0x000fc600078e00ff */
[----:B------:R-:W-:Y:S01]  /*0c80*/  IADD3 R21, P0, PT, RZ, -R4, RZ ;  /* 0x80000004ff157210 */ /* 0x000fe20007f1e0ff */
[----:B------:R-:W-:-:S04]  /*0c90*/  IMAD R4, R19, R2, R5 ;  /* 0x0000000213047224 */ /* 0x000fc800078e0205 */
[----:B------:R-:W-:-:S04]  /*0ca0*/  IMAD.HI.U32 R16, R17, R21, RZ ;  /* 0x0000001511107227 */ /* 0x000fc800078e00ff */
[----:B------:R-:W-:-:S04]  /*0cb0*/  IMAD.X R4, RZ, RZ, ~R4, P0 ;  /* 0x000000ffff047224 */ /* 0x000fc800000e0e04 */
[----:B------:R-:W-:-:S04]  /*0cc0*/  IMAD.WIDE.U32 R16, P0, R17, R4, R16 ;  /* 0x0000000411107225 */ /* 0x000fc80007800010 */
[C---:B------:R-:W-:Y:S02]  /*0cd0*/  IMAD R5, R19.reuse, R4, RZ ;  /* 0x0000000413057224 */ /* 0x040fe400078e02ff */
[----:B------:R-:W-:-:S04]  /*0ce0*/  IMAD.HI.U32 R10, P1, R19, R21, R16 ;  /* 0x00000015130a7227 */ /* 0x000fc80007820010 */
[----:B------:R-:W-:Y:S01]  /*0cf0*/  IMAD.HI.U32 R4, R19, R4, RZ ;  /* 0x0000000413047227 */ /* 0x000fe200078e00ff */
[----:B------:R-:W-:-:S03]  /*0d00*/  IADD3 R10, P2, PT, R5, R10, RZ ;  /* 0x0000000a050a7210 */ /* 0x000fc60007f5e0ff */
[----:B------:R-:W-:Y:S02]  /*0d10*/  IMAD.X R19, R4, 0x1, R19, P0 ;  /* 0x0000000104137824 */ /* 0x000fe400000e0613 */
[----:B------:R-:W-:-:S03]  /*0d20*/  IMAD.HI.U32 R4, R10, R15, RZ ;  /* 0x0000000f0a047227 */ /* 0x000fc600078e00ff */
[----:B------:R-:W-:Y:S01]  /*0d30*/  IADD3.X R12, PT, PT, RZ, RZ, R19, P2, P1 ;  /* 0x000000ffff0c7210 */ /* 0x000fe200017e2413 */
[----:B------:R-:W-:Y:S02]  /*0d40*/  IMAD.MOV.U32 R5, RZ, RZ, RZ ;  /* 0x000000ffff057224 */ /* 0x000fe400078e00ff */
[----:B------:R-:W-:-:S04]  /*0d50*/  IMAD.WIDE.U32 R4, R10, R7, R4 ;  /* 0x000000070a047225 */ /* 0x000fc800078e0004 */
[C---:B------:R-:W-:Y:S02]  /*0d60*/  IMAD R17, R12.reuse, R7, RZ ;  /* 0x000000070c117224 */ /* 0x040fe400078e02ff */
[----:B------:R-:W-:-:S04]  /*0d70*/  IMAD.HI.U32 R4, P0, R12, R15, R4 ;  /* 0x0000000f0c047227 */ /* 0x000fc80007800004 */
[----:B------:R-:W-:Y:S01]  /*0d80*/  IMAD.HI.U32 R12, R12, R7, RZ ;  /* 0x000000070c0c7227 */ /* 0x000fe200078e00ff */
[----:B------:R-:W-:-:S03]  /*0d90*/  IADD3 R17, P1, PT, R17, R4, RZ ;  /* 0x0000000411117210 */ /* 0x000fc60007f3e0ff */
[----:B------:R-:W-:-:S04]  /*0da0*/  IMAD.X R4, RZ, RZ, R12, P0 ;  /* 0x000000ffff047224 */ /* 0x000fc800000e060c */
[----:B------:R-:W-:Y:S02]  /*0db0*/  IMAD.X R19, RZ, RZ, R4, P1 ;  /* 0x000000ffff137224 */ /* 0x000fe400008e0604 */
[----:B------:R-:W-:-:S04]  /*0dc0*/  IMAD.WIDE.U32 R4, R17, R2, RZ ;  /* 0x0000000211047225 */ /* 0x000fc800078e00ff */
[-C--:B------:R-:W-:Y:S01]  /*0dd0*/  IMAD R10, R19, R2.reuse, R5 ;  /* 0x00000002130a7224 */ /* 0x080fe200078e0205 */
[----:B------:R-:W-:Y:S02]  /*0de0*/  IADD3 R15, P0, PT, -R4, R15, RZ ;  /* 0x0000000f040f7210 */ /* 0x000fe40007f1e1ff */
[----:B------:R-:W-:Y:S02]  /*0df0*/  IADD3 R4, P2, PT, R17, 0x1, RZ ;  /* 0x0000000111047810 */ /* 0x000fe40007f5e0ff */
[----:B------:R-:W-:Y:S01]  /*0e00*/  IADD3 R5, P1, PT, -R2, R15, RZ ;  /* 0x0000000f02057210 */ /* 0x000fe20007f3e1ff */
[----:B------:R-:W-:Y:S01]  /*0e10*/  IMAD.X R12, R7, 0x1, ~R10, P0 ;  /* 0x00000001070c7824 */ /* 0x000fe200000e0e0a */
[----:B------:R-:W-:Y:S01]  /*0e20*/  ISETP.GE.U32.AND P0, PT, R15, R2, PT ;  /* 0x000000020f00720c */ /* 0x000fe20003f06070 */
[----:B------:R-:W-:-:S03]  /*0e30*/  IMAD.X R10, RZ, RZ, R19, P2 ;  /* 0x000000ffff0a7224 */ /* 0x000fc600010e0613 */
[C---:B------:R-:W-:Y:S02]  /*0e40*/  ISETP.GE.U32.AND.EX P0, PT, R12.reuse, RZ, PT, P0 ;  /* 0x000000ff0c00720c */ /* 0x040fe40003f06100 */
[----:B------:R-:W-:Y:S02]  /*0e50*/  IADD3.X R7, PT, PT, R12, -0x1, RZ, P1, !PT ;  /* 0xffffffff0c077810 */ /* 0x000fe40000ffe4ff */
[----:B------:R-:W-:Y:S02]  /*0e60*/  SEL R17, R4, R17, P0 ;  /* 0x0000001104117207 */ /* 0x000fe40000000000 */
[----:B------:R-:W-:Y:S02]  /*0e70*/  SEL R5, R5, R15, P0 ;  /* 0x0000000f05057207 */ /* 0x000fe40000000000 */
[----:B------:R-:W-:Y:S02]  /*0e80*/  SEL R10, R10, R19, P0 ;  /* 0x000000130a0a7207 */ /* 0x000fe40000000000 */
[----:B------:R-:W-:-:S02]  /*0e90*/  IADD3 R4, P2, PT, R17, 0x1, RZ ;  /* 0x0000000111047810 */ /* 0x000fc40007f5e0ff */
[----:B------:R-:W-:Y:S02]  /*0ea0*/  SEL R7, R7, R12, P0 ;  /* 0x0000000c07077207 */ /* 0x000fe40000000000 */
[----:B------:R-:W-:Y:S01]  /*0eb0*/  ISETP.GE.U32.AND P0, PT, R5, R2, PT ;  /* 0x000000020500720c */ /* 0x000fe20003f06070 */
[----:B------:R-:W-:Y:S01]  /*0ec0*/  IMAD.X R5, RZ, RZ, R10, P2 ;  /* 0x000000ffff057224 */ /* 0x000fe200010e060a */
[----:B------:R-:W-:Y:S02]  /*0ed0*/  ISETP.NE.U32.AND P1, PT, R2, RZ, PT ;  /* 0x000000ff0200720c */ /* 0x000fe40003f25070 */
[----:B------:R-:W-:Y:S01]  /*0ee0*/  ISETP.GE.U32.AND.EX P0, PT, R7, RZ, PT, P0 ;  /* 0x000000ff0700720c */ /* 0x000fe20003f06100 */
[----:B------:R-:W-:Y:S01]  /*0ef0*/  IMAD.MOV.U32 R7, RZ, RZ, 0x0 ;  /* 0x00000000ff077424 */ /* 0x000fe200078e00ff */
[----:B------:R-:W-:Y:S02]  /*0f00*/  ISETP.NE.AND.EX P1, PT, RZ, RZ, PT, P1 ;  /* 0x000000ffff00720c */ /* 0x000fe40003f25310 */
[----:B------:R-:W-:-:S02]  /*0f10*/  SEL R4, R4, R17, P0 ;  /* 0x0000001104047207 */ /* 0x000fc40000000000 */
[----:B------:R-:W-:Y:S02]  /*0f20*/  SEL R5, R5, R10, P0 ;  /* 0x0000000a05057207 */ /* 0x000fe40000000000 */
[----:B------:R-:W-:Y:S02]  /*0f30*/  SEL R4, R4, 0xffffffff, P1 ;  /* 0xffffffff04047807 */ /* 0x000fe40000800000 */
[----:B------:R-:W-:Y:S01]  /*0f40*/  SEL R5, R5, 0xffffffff, P1 ;  /* 0xffffffff05057807 */ /* 0x000fe20000800000 */
[----:B------:R-:W-:Y:S06]  /*0f50*/  RET.REL.NODEC R6 `(_Z27nmoe_cast_bf16_to_fp32_vec2PK13__nv_bfloat16Pfllii) ;  /* 0xfffffff006287950 */ /* 0x000fec0003c3ffff */
.L_x_9:
[----:B------:R-:W-:-:S00]  /*0f60*/  BRA `(.L_x_9) ;  /* 0xfffffffc00fc7947 */ /* 0x000fc0000383ffff */
[----:B------:R-:W-:-:S00]  /*0f70*/  NOP ;  /* 0x0000000000007918 */ /* 0x000fc00000000000 */
        /* <DEDUP_REMOVED lines=8> */
.L_x_74:


//--------------------- .text._Z27nmoe_cast_fp32_to_bf16_vec2PKfP13__nv_bfloat16llii --------------------------
	.section	.text._Z27nmoe_cast_fp32_to_bf16_vec2PKfP13__nv_bfloat16llii,"ax",@progbits
	.align	128
        .global         _Z27nmoe_cast_fp32_to_bf16_vec2PKfP13__nv_bfloat16llii
        .type           _Z27nmoe_cast_fp32_to_bf16_vec2PKfP13__nv_bfloat16llii,@function
        .size           _Z27nmoe_cast_fp32_to_bf16_vec2PKfP13__nv_bfloat16llii,(.L_x_75 - _Z27nmoe_cast_fp32_to_bf16_vec2PKfP13__nv_bfloat16llii)
        .other          _Z27nmoe_cast_fp32_to_bf16_vec2PKfP13__nv_bfloat16llii,@"STO_CUDA_ENTRY STV_DEFAULT"
_Z27nmoe_cast_fp32_to_bf16_vec2PKfP13__nv_bfloat16llii:
.text._Z27nmoe_cast_fp32_to_bf16_vec2PKfP13__nv_bfloat16llii:
        /* <DEDUP_REMOVED lines=68> */
.L_x_13:
[----:B------:R-:W-:-:S07]  /*0440*/  MOV R6, 0x460 ;  /* 0x0000046000067802 */ /* 0x000fce0000000f00 */
[----:B------:R-:W-:Y:S05]  /*0450*/  CALL.REL.NOINC `($__internal_1_$__cuda_sm20_div_u64) ;  /* 0x0000000400907944 */ /* 0x000fea0003c00000 */
.L_x_14:
[----:B------:R-:W-:Y:S05]  /*0460*/  BSYNC.RECONVERGENT B1 ;  /* 0x0000000000017941 */ /* 0x000fea0003800200 */
.L_x_12:
        /* <DEDUP_REMOVED lines=21> */
.L_x_17:
[----:B0-----:R-:W-:Y:S02]  /*05c0*/  IMAD.MOV.U32 R2, RZ, RZ, R9 ;  /* 0x000000ffff027224 */ /* 0x001fe400078e0009 */
[----:B------:R-:W-:-:S06]  /*05d0*/  IMAD.MOV.U32 R3, RZ, RZ, R8 ;  /* 0x000000ffff037224 */ /* 0x000fcc00078e0008 */
[----:B------:R-:W2:Y:S01]  /*05e0*/  LDG.E.64.CONSTANT R2, desc[UR12][R2.64] ;  /* 0x0000000c02027981 */ /* 0x000ea2000c1e9b00 */
[----:B------:R-:W-:Y:S02]  /*05f0*/  IADD3 R6, P1, PT, R6, -0x1, RZ ;  /* 0xffffffff06067810 */ /* 0x000fe40007f3e0ff */
[----:B------:R-:W-:Y:S02]  /*0600*/  IADD3 R17, P2, PT, R4, R17, RZ ;  /* 0x0000001104117210 */ /* 0x000fe40007f5e0ff */
[----:B------:R-:W-:Y:S02]  /*0610*/  IADD3.X R7, PT, PT, R7, -0x1, RZ, P1, !PT ;  /* 0xffffffff07077810 */ /* 0x000fe40000ffe4ff */
[----:B------:R-:W-:Y:S01]  /*0620*/  ISETP.NE.U32.AND P1, PT, R6, RZ, PT ;  /* 0x000000ff0600720c */ /* 0x000fe20003f25070 */
[----:B------:R-:W-:Y:S01]  /*0630*/  IMAD.X R0, RZ, RZ, R0, P2 ;  /* 0x000000ffff007224 */ /* 0x000fe200010e0600 */
[----:B------:R-:W-:Y:S02]  /*0640*/  LEA R9, P4, R4, R9, 0x3 ;  /* 0x0000000904097211 */ /* 0x000fe400078818ff */
[----:B------:R-:W-:-:S02]  /*0650*/  ISETP.NE.AND.EX P1, PT, R7, RZ, PT, P1 ;  /* 0x000000ff0700720c */ /* 0x000fc40003f25310 */
[C---:B------:R-:W-:Y:S02]  /*0660*/  LEA.HI.X R8, R4.reuse, R8, RZ, 0x3, P4 ;  /* 0x0000000804087211 */ /* 0x040fe400020f1cff */
[----:B--2---:R-:W-:Y:S01]  /*0670*/  F2FP.BF16.F32.PACK_AB R5, R3, R2 ;  /* 0x000000020305723e */ /* 0x004fe200000010ff */
[----:B------:R-:W-:Y:S01]  /*0680*/  IMAD.MOV.U32 R2, RZ, RZ, R11 ;  /* 0x000000ffff027224 */ /* 0x000fe200078e000b */
[----:B------:R-:W-:Y:S01]  /*0690*/  LEA R11, P3, R4, R11, 0x2 ;  /* 0x0000000b040b7211 */ /* 0x000fe200078610ff */
[----:B------:R-:W-:-:S03]  /*06a0*/  IMAD.MOV.U32 R3, RZ, RZ, R10 ;  /* 0x000000ffff037224 */ /* 0x000fc600078e000a */
[----:B------:R-:W-:Y:S02]  /*06b0*/  LEA.HI.X R10, R4, R10, RZ, 0x2, P3 ;  /* 0x0000000a040a7211 */ /* 0x000fe400018f14ff */
[----:B------:R0:W-:Y:S01]  /*06c0*/  STG.E desc[UR12][R2.64], R5 ;  /* 0x0000000502007986 */ /* 0x0001e2000c10190c */
[----:B------:R-:W-:Y:S06]  /*06d0*/  @P1 BRA `(.L_x_17) ;  /* 0xfffffffc00b81947 */ /* 0x000fec000383ffff */
.L_x_16:
[----:B------:R-:W-:Y:S05]  /*06e0*/  BSYNC.RECONVERGENT B1 ;  /* 0x0000000000017941 */ /* 0x000fea0003800200 */
.L_x_15:
[----:B------:R-:W-:Y:S05]  /*06f0*/  @!P0 BRA `(.L_x_11) ;  /* 0x0000000000948947 */ /* 0x000fea0003800000 */
[C---:B------:R-:W-:Y:S01]  /*0700*/  IMAD.SHL.U32 R18, R4.reuse, 0x8, RZ ;  /* 0x0000000804127824 */ /* 0x040fe200078e00ff */
[--C-:B------:R-:W-:Y:S01]  /*0710*/  SHF.R.U32.HI R20, RZ, 0x1d, R4.reuse ;  /* 0x0000001dff147819 */ /* 0x100fe20000011604 */
[----:B------:R-:W-:Y:S01]  /*0720*/  IMAD.SHL.U32 R23, R4, 0x4, RZ ;  /* 0x0000000404177824 */ /* 0x000fe200078e00ff */
[----:B------:R-:W-:-:S07]  /*0730*/  SHF.R.U32.HI R25, RZ, 0x1e, R4 ;  /* 0x0000001eff197819 */ /* 0x000fce0000011604 */
.L_x_18:
[----:B------:R-:W-:-:S04]  /*0740*/  LEA R14, P0, R17, UR7, 0x3 ;  /* 0x00000007110e7c11 */ /* 0x000fc8000f8018ff */
[----:B------:R-:W-:Y:S02]  /*0750*/  LEA.HI.X R15, R17, UR8, R0, 0x3, P0 ;  /* 0x00000008110f7c11 */ /* 0x000fe400080f1c00 */
[----:B0-----:R-:W-:-:S05]  /*0760*/  IADD3 R2, P0, PT, R18, R14, RZ ;  /* 0x0000000e12027210 */ /* 0x001fca0007f1e0ff */
[----:B------:R-:W-:Y:S01]  /*0770*/  IMAD.X R3, R20, 0x1, R15, P0 ;  /* 0x0000000114037824 */ /* 0x000fe200000e060f */
[----:B------:R-:W-:Y:S01]  /*0780*/  IADD3 R4, P0, PT, R18, R2, RZ ;  /* 0x0000000212047210 */ /* 0x000fe20007f1e0ff */
[----:B------:R-:W2:Y:S04]  /*0790*/  LDG.E.64.CONSTANT R14, desc[UR12][R14.64] ;  /* 0x0000000c0e0e7981 */ /* 0x000ea8000c1e9b00 */
[----:B------:R-:W-:Y:S01]  /*07a0*/  IMAD.X R5, R20, 0x1, R3, P0 ;  /* 0x0000000114057824 */ /* 0x000fe200000e0603 */
[----:B------:R-:W-:Y:S01]  /*07b0*/  IADD3 R6, P0, PT, R18, R4, RZ ;  /* 0x0000000412067210 */ /* 0x000fe20007f1e0ff */
[----:B------:R-:W3:Y:S04]  /*07c0*/  LDG.E.64.CONSTANT R2, desc[UR12][R2.64] ;  /* 0x0000000c02027981 */ /* 0x000ee8000c1e9b00 */
[----:B------:R-:W-:-:S02]  /*07d0*/  IMAD.X R7, R20, 0x1, R5, P0 ;  /* 0x0000000114077824 */ /* 0x000fc400000e0605 */
[----:B------:R-:W4:Y:S04]  /*07e0*/  LDG.E.64.CONSTANT R4, desc[UR12][R4.64] ;  /* 0x0000000c04047981 */ /* 0x000f28000c1e9b00 */
[----:B------:R-:W5:Y:S01]  /*07f0*/  LDG.E.64.CONSTANT R6, desc[UR12][R6.64] ;  /* 0x0000000c06067981 */ /* 0x000f62000c1e9b00 */
[----:B------:R-:W-:-:S04]  /*0800*/  LEA R8, P0, R17, UR5, 0x2 ;  /* 0x0000000511087c11 */ /* 0x000fc8000f8010ff */
[----:B------:R-:W-:Y:S02]  /*0810*/  LEA.HI.X R9, R17, UR4, R0, 0x2, P0 ;  /* 0x0000000411097c11 */ /* 0x000fe400080f1400 */
[----:B------:R-:W-:-:S05]  /*0820*/  IADD3 R10, P0, PT, R23, R8, RZ ;  /* 0x00000008170a7210 */ /* 0x000fca0007f1e0ff */
[----:B------:R-:W-:Y:S01]  /*0830*/  IMAD.X R11, R25, 0x1, R9, P0 ;  /* 0x00000001190b7824 */ /* 0x000fe200000e0609 */
[----:B------:R-:W-:-:S05]  /*0840*/  IADD3 R12, P0, PT, R23, R10, RZ ;  /* 0x0000000a170c7210 */ /* 0x000fca0007f1e0ff */
[----:B------:R-:W-:Y:S01]  /*0850*/  IMAD.X R13, R25, 0x1, R11, P0 ;  /* 0x00000001190d7824 */ /* 0x000fe200000e060b */
[----:B--2---:R-:W-:Y:S02]  /*0860*/  F2FP.BF16.F32.PACK_AB R27, R15, R14 ;  /* 0x0000000e0f1b723e */ /* 0x004fe400000010ff */
[----:B------:R-:W-:Y:S02]  /*0870*/  IADD3 R14, P0, PT, R23, R12, RZ ;  /* 0x0000000c170e7210 */ /* 0x000fe40007f1e0ff */
[----:B---3--:R-:W-:-:S03]  /*0880*/  F2FP.BF16.F32.PACK_AB R3, R3, R2 ;  /* 0x000000020303723e */ /* 0x008fc600000010ff */
[----:B------:R-:W-:Y:S01]  /*0890*/  IMAD.X R15, R25, 0x1, R13, P0 ;  /* 0x00000001190f7824 */ /* 0x000fe200000e060d */
[----:B------:R-:W-:Y:S01]  /*08a0*/  IADD3 R17, P0, PT, R23, R17, RZ ;  /* 0x0000001117117210 */ /* 0x000fe20007f1e0ff */
[----:B------:R1:W-:Y:S01]  /*08b0*/  STG.E desc[UR12][R8.64], R27 ;  /* 0x0000001b08007986 */ /* 0x0003e2000c10190c */
[----:B----4-:R-:W-:-:S03]  /*08c0*/  F2FP.BF16.F32.PACK_AB R5, R5, R4 ;  /* 0x000000040505723e */ /* 0x010fc600000010ff */
[----:B------:R1:W-:Y:S01]  /*08d0*/  STG.E desc[UR12][R10.64], R3 ;  /* 0x000000030a007986 */ /* 0x0003e2000c10190c */
[----:B-----5:R-:W-:-:S03]  /*08e0*/  F2FP.BF16.F32.PACK_AB R7, R7, R6 ;  /* 0x000000060707723e */ /* 0x020fc600000010ff */
[----:B------:R1:W-:Y:S01]  /*08f0*/  STG.E desc[UR12][R12.64], R5 ;  /* 0x000000050c007986 */ /* 0x0003e2000c10190c */
[----:B------:R-:W-:Y:S01]  /*0900*/  IMAD.X R0, R25, 0x1, R0, P0 ;  /* 0x0000000119007824 */ /* 0x000fe200000e0600 */
[----:B------:R-:W-:Y:S02]  /*0910*/  ISETP.GE.U32.AND P0, PT, R17, R16, PT ;  /* 0x000000101100720c */ /* 0x000fe40003f06070 */
[----:B------:R1:W-:Y:S02]  /*0920*/  STG.E desc[UR12][R14.64], R7 ;  /* 0x000000070e007986 */ /* 0x0003e4000c10190c */
[----:B------:R-:W-:-:S13]  /*0930*/  ISETP.GE.AND.EX P0, PT, R0, R19, PT, P0 ;  /* 0x000000130000720c */ /* 0x000fda0003f06300 */
[----:B-1----:R-:W-:Y:S05]  /*0940*/  @!P0 BRA `(.L_x_18) ;  /* 0xfffffffc007c8947 */ /* 0x002fea000383ffff */
.L_x_11:
[----:B------:R-:W-:Y:S05]  /*0950*/  BSYNC.RECONVERGENT B0 ;  /* 0x0000000000007941 */ /* 0x000fea0003800200 */
.L_x_10:
[----:B------:R-:W0:Y:S02]  /*0960*/  LDC R0, c[0x0][0x3a0] ;  /* 0x0000e800ff007b82 */ /* 0x000e240000000800 */
[----:B0-----:R-:W-:-:S04]  /*0970*/  LOP3.LUT R2, R0, 0x1, RZ, 0xc0, !PT ;  /* 0x0000000100027812 */ /* 0x001fc800078ec0ff */
        /* <DEDUP_REMOVED lines=12> */
[----:B------:R-:W2:Y:S01]  /*0a40*/  LDG.E.CONSTANT R2, desc[UR12][R2.64] ;  /* 0x0000000c02027981 */ /* 0x000ea2000c1e9900 */
[----:B------:R-:W-:-:S04]  /*0a50*/  LEA R4, P0, R21, UR5, 0x1 ;  /* 0x0000000515047c11 */ /* 0x000fc8000f8008ff */
[----:B------:R-:W-:Y:S02]  /*0a60*/  LEA.HI.X R5, R21, UR4, R16, 0x1, P0 ;  /* 0x0000000415057c11 */ /* 0x000fe400080f0c10 */
[----:B--2---:R-:W-:-:S05]  /*0a70*/  F2FP.BF16.F32.PACK_AB R0, RZ, R2 ;  /* 0x00000002ff00723e */ /* 0x004fca00000010ff */
[----:B------:R-:W-:Y:S01]  /*0a80*/  STG.E.U16 desc[UR12][R4.64], R0 ;  /* 0x0000000004007986 */ /* 0x000fe2000c10150c */
[----:B------:R-:W-:Y:S05]  /*0a90*/  EXIT ;  /* 0x000000000000794d */ /* 0x000fea0003800000 */
        .weak           $__internal_1_$__cuda_sm20_div_u64
        .type           $__internal_1_$__cuda_sm20_div_u64,@function
        .size           $__internal_1_$__cuda_sm20_div_u64,(.L_x_75 - $__internal_1_$__cuda_sm20_div_u64)
$__internal_1_$__cuda_sm20_div_u64:
        /* <DEDUP_REMOVED lines=65> */
[----:B------:R-:W-:Y:S06]  /*0eb0*/  RET.REL.NODEC R6 `(_Z27nmoe_cast_fp32_to_bf16_vec2PKfP13__nv_bfloat16llii) ;  /* 0xfffffff006507950 */ /* 0x000fec0003c3ffff */
.L_x_19:
        /* <DEDUP_REMOVED lines=12> */
.L_x_75:


//--------------------- .text._Z17add_diag_eps_fp32PfliPKffi --------------------------
	.section	.text._Z17add_diag_eps_fp32PfliPKffi,"ax",@progbits
	.align	128
        .global         _Z17add_diag_eps_fp32PfliPKffi
        .type           _Z17add_diag_eps_fp32PfliPKffi,@function
        .size           _Z17add_diag_eps_fp32PfliPKffi,(.L_x_83 - _Z17add_diag_eps_fp32PfliPKffi)
        .other          _Z17add_diag_eps_fp32PfliPKffi,@"STO_CUDA_ENTRY STV_DEFAULT"
_Z17add_diag_eps_fp32PfliPKffi:
.text._Z17add_diag_eps_fp32PfliPKffi:
[----:B------:R-:W-:Y:S01]  /*0000*/  LDC R1, c[0x0][0x37c] ;  /* 0x0000df00ff017b82 */ /* 0x000fe20000000800 */
[----:B------:R-:W0:Y:S01]  /*0010*/  S2R R9, SR_CTAID.X ;  /* 0x0000000000097919 */ /* 0x000e220000002500 */
[----:B------:R-:W0:Y:S02]  /*0020*/  LDCU UR4, c[0x0][0x3a4] ;  /* 0x00007480ff0477ac */ /* 0x000e240008000800 */
[----:B0-----:R-:W-:-:S13]  /*0030*/  ISETP.GE.AND P0, PT, R9, UR4, PT ;  /* 0x0000000409007c0c */ /* 0x001fda000bf06270 */
[----:B------:R-:W-:Y:S05]  /*0040*/  @P0 EXIT ;  /* 0x000000000000094d */ /* 0x000fea0003800000 */
[----:B------:R-:W0:Y:S01]  /*0050*/  S2R R7, SR_TID.X ;  /* 0x0000000000077919 */ /* 0x000e220000002100 */
[----:B------:R-:W0:Y:S02]  /*0060*/  LDCU UR7, c[0x0][0x390] ;  /* 0x00007200ff0777ac */ /* 0x000e240008000800 */
[----:B0-----:R-:W-:-:S13]  /*0070*/  ISETP.GE.AND P0, PT, R7, UR7, PT ;  /* 0x0000000707007c0c */ /* 0x001fda000bf06270 */
[----:B------:R-:W-:Y:S05]  /*0080*/  @P0 EXIT ;  /* 0x000000000000094d */ /* 0x000fea0003800000 */
[----:B------:R-:W0:Y:S01]  /*0090*/  LDC.64 R2, c[0x0][0x398] ;  /* 0x0000e600ff027b82 */ /* 0x000e220000000a00 */
[----:B------:R-:W1:Y:S01]  /*00a0*/  LDCU.64 UR4, c[0x0][0x358] ;  /* 0x00006b00ff0477ac */ /* 0x000e620008000a00 */
[----:B------:R-:W2:Y:S01]  /*00b0*/  LDCU UR6, c[0x0][0x360] ;  /* 0x00006c00ff0677ac */ /* 0x000ea20008000800 */
[----:B------:R-:W3:Y:S01]  /*00c0*/  LDCU UR12, c[0x0][0x3a0] ;  /* 0x00007400ff0c77ac */ /* 0x000ee20008000800 */
[----:B------:R-:W4:Y:S01]  /*00d0*/  LDCU.128 UR8, c[0x0][0x380] ;  /* 0x00007000ff0877ac */ /* 0x000f220008000c00 */
[----:B0-----:R-:W-:-:S05]  /*00e0*/  IMAD.WIDE.U32 R2, R9, 0x4, R2 ;  /* 0x0000000409027825 */ /* 0x001fca00078e0002 */
[----:B-1234-:R0:W5:Y:S02]  /*00f0*/  LDG.E.CONSTANT R0, desc[UR4][R2.64] ;  /* 0x0000000402007981 */ /* 0x01e164000c1e9900 */
.L_x_20:
[----:B-1----:R-:W-:Y:S02]  /*0100*/  SHF.R.S32.HI R5, RZ, 0x1f, R7 ;  /* 0x0000001fff057819 */ /* 0x002fe40000011407 */
[----:B------:R-:W-:-:S03]  /*0110*/  MOV R4, R7 ;  /* 0x0000000700047202 */ /* 0x000fc60000000f00 */
[----:B------:R-:W-:Y:S02]  /*0120*/  IMAD R11, R5, UR7, RZ ;  /* 0x00000007050b7c24 */ /* 0x000fe4000f8e02ff */
[----:B0-----:R-:W-:-:S04]  /*0130*/  IMAD.WIDE.U32 R2, R9, UR10, R4 ;  /* 0x0000000a09027c25 */ /* 0x001fc8000f8e0004 */
[----:B------:R-:W-:Y:S02]  /*0140*/  IMAD R3, R9, UR11, R3 ;  /* 0x0000000b09037c24 */ /* 0x000fe4000f8e0203 */
[----:B------:R-:W-:-:S05]  /*0150*/  IMAD.WIDE.U32 R4, R7, UR7, R2 ;  /* 0x0000000707047c25 */ /* 0x000fca000f8e0002 */
[----:B------:R-:W-:Y:S02]  /*0160*/  IADD3 R3, PT, PT, R5, R11, RZ ;  /* 0x0000000b05037210 */ /* 0x000fe40007ffe0ff */
[----:B------:R-:W-:-:S04]  /*0170*/  LEA R2, P0, R4, UR8, 0x2 ;  /* 0x0000000804027c11 */ /* 0x000fc8000f8010ff */
[----:B------:R-:W-:-:S05]  /*0180*/  LEA.HI.X R3, R4, UR9, R3, 0x2, P0 ;  /* 0x0000000904037c11 */ /* 0x000fca00080f1403 */
[----:B------:R-:W2:Y:S01]  /*0190*/  LDG.E R5, desc[UR4][R2.64] ;  /* 0x0000000402057981 */ /* 0x000ea2000c1e1900 */
[----:B------:R-:W-:-:S04]  /*01a0*/  IADD3 R7, PT, PT, R7, UR6, RZ ;  /* 0x0000000607077c10 */ /* 0x000fc8000fffe0ff */
[----:B------:R-:W-:Y:S01]  /*01b0*/  ISETP.GE.AND P0, PT, R7, UR7, PT ;  /* 0x0000000707007c0c */ /* 0x000fe2000bf06270 */
[----:B--2--5:R-:W-:-:S05]  /*01c0*/  FFMA R5, R0, UR12, R5 ;  /* 0x0000000c00057c23 */ /* 0x024fca0008000005 */
[----:B------:R1:W-:Y:S07]  /*01d0*/  STG.E desc[UR4][R2.64], R5 ;  /* 0x0000000502007986 */ /* 0x0003ee000c101904 */
[----:B------:R-:W-:Y:S05]  /*01e0*/  @!P0 BRA `(.L_x_20) ;  /* 0xfffffffc00c48947 */ /* 0x000fea000383ffff */
[----:B------:R-:W-:Y:S05]  /*01f0*/  EXIT ;  /* 0x000000000000794d */ /* 0x000fea0003800000 */
.L_x_21:
        /* <DEDUP_REMOVED lines=16> */
.L_x_83:


//--------------------- .text._Z12scale_A_fp32PfliPKfi --------------------------
	.section	.text._Z12scale_A_fp32PfliPKfi,"ax",@progbits
	.align	128
        .global         _Z12scale_A_fp32PfliPKfi
        .type           _Z12scale_A_fp32PfliPKfi,@function
        .size           _Z12scale_A_fp32PfliPKfi,(.L_x_76 - _Z12scale_A_fp32PfliPKfi)
        .other          _Z12scale_A_fp32PfliPKfi,@"STO_CUDA_ENTRY STV_DEFAULT"
_Z12scale_A_fp32PfliPKfi:
.text._Z12scale_A_fp32PfliPKfi:
[----:B------:R-:W-:Y:S01]  /*0000*/  LDC R1, c[0x0][0x37c] ;  /* 0x0000df00ff017b82 */ /* 0x000fe20000000800 */
[----:B------:R-:W0:Y:S01]  /*0010*/  S2R R0, SR_CTAID.Y ;  /* 0x0000000000007919 */ /* 0x000e220000002600 */
[----:B------:R-:W0:Y:S02]  /*0020*/  LDCU UR4, c[0x0][0x3a0] ;  /* 0x00007400ff0477ac */ /* 0x000e240008000800 */
[----:B0-----:R-:W-:-:S13]  /*0030*/  ISETP.GE.AND P0, PT, R0, UR4, PT ;  /* 0x0000000400007c0c */ /* 0x001fda000bf06270 */
[----:B------:R-:W-:Y:S05]  /*0040*/  @P0 EXIT ;  /* 0x000000000000094d */ /* 0x000fea0003800000 */
[----:B------:R-:W0:Y:S01]  /*0050*/  S2R R4, SR_TID.X ;  /* 0x0000000000047919 */ /* 0x000e220000002100 */
[----:B------:R-:W0:Y:S01]  /*0060*/  S2UR UR4, SR_CTAID.X ;  /* 0x00000000000479c3 */ /* 0x000e220000002500 */
[----:B------:R-:W1:Y:S07]  /*0070*/  LDCU UR8, c[0x0][0x390] ;  /* 0x00007200ff0877ac */ /* 0x000e6e0008000800 */
[----:B------:R-:W0:Y:S01]  /*0080*/  LDC R3, c[0x0][0x360] ;  /* 0x0000d800ff037b82 */ /* 0x000e220000000800 */
[----:B-1----:R-:W-:Y:S01]  /*0090*/  USHF.R.S32.HI UR7, URZ, 0x1f, UR8 ;  /* 0x0000001fff077899 */ /* 0x002fe20008011408 */
[----:B0-----:R-:W-:-:S05]  /*00a0*/  IMAD R4, R3, UR4, R4 ;  /* 0x0000000403047c24 */ /* 0x001fca000f8e0204 */
[----:B------:R-:W-:-:S04]  /*00b0*/  ISETP.GE.U32.AND P0, PT, R4, UR8, PT ;  /* 0x0000000804007c0c */ /* 0x000fc8000bf06070 */
[----:B------:R-:W-:-:S13]  /*00c0*/  ISETP.GE.AND.EX P0, PT, RZ, UR7, PT, P0 ;  /* 0x00000007ff007c0c */ /* 0x000fda000bf06300 */
[----:B------:R-:W-:Y:S05]  /*00d0*/  @P0 EXIT ;  /* 0x000000000000094d */ /* 0x000fea0003800000 */
[----:B------:R-:W0:Y:S01]  /*00e0*/  LDCU UR6, c[0x0][0x370] ;  /* 0x00006e00ff0677ac */ /* 0x000e220008000800 */
[----:B------:R-:W1:Y:S01]  /*00f0*/  LDC.64 R6, c[0x0][0x398] ;  /* 0x0000e600ff067b82 */ /* 0x000e620000000a00 */
[----:B------:R-:W2:Y:S01]  /*0100*/  LDCU.64 UR4, c[0x0][0x358] ;  /* 0x00006b00ff0477ac */ /* 0x000ea20008000a00 */
[----:B------:R-:W-:Y:S02]  /*0110*/  IMAD.MOV.U32 R5, RZ, RZ, RZ ;  /* 0x000000ffff057224 */ /* 0x000fe400078e00ff */
[----:B0-----:R-:W-:-:S05]  /*0120*/  IMAD R3, R3, UR6, RZ ;  /* 0x0000000603037c24 */ /* 0x001fca000f8e02ff */
[----:B------:R-:W-:Y:S01]  /*0130*/  IADD3 R8, P0, PT, R3, R4, RZ ;  /* 0x0000000403087210 */ /* 0x000fe20007f1e0ff */
[----:B-1----:R-:W-:-:S03]  /*0140*/  IMAD.WIDE.U32 R6, R0, 0x4, R6 ;  /* 0x0000000400067825 */ /* 0x002fc600078e0006 */
[C---:B------:R-:W-:Y:S01]  /*0150*/  ISETP.GT.U32.AND P1, PT, R8.reuse, UR8, PT ;  /* 0x0000000808007c0c */ /* 0x040fe2000bf24070 */
[----:B------:R-:W-:Y:S01]  /*0160*/  IMAD.X R10, RZ, RZ, R5, P0 ;  /* 0x000000ffff0a7224 */ /* 0x000fe200000e0605 */
[----:B------:R-:W-:Y:S01]  /*0170*/  ISETP.GE.U32.AND P0, PT, R8, UR8, PT ;  /* 0x0000000808007c0c */ /* 0x000fe2000bf06070 */
[----:B--2---:R0:W5:Y:S01]  /*0180*/  LDG.E.CONSTANT R2, desc[UR4][R6.64] ;  /* 0x0000000406027981 */ /* 0x004162000c1e9900 */
[----:B------:R-:W-:Y:S02]  /*0190*/  BSSY.RECONVERGENT B0, `(.L_x_22) ;  /* 0x0000021000007945 */ /* 0x000fe40003800200 */
[C---:B------:R-:W-:Y:S02]  /*01a0*/  ISETP.GT.U32.AND.EX P1, PT, R10.reuse, UR7, PT, P1 ;  /* 0x000000070a007c0c */ /* 0x040fe4000bf24110 */
[C---:B------:R-:W-:Y:S02]  /*01b0*/  ISETP.GE.U32.AND.EX P0, PT, R10.reuse, UR7, PT, P0 ;  /* 0x000000070a007c0c */ /* 0x040fe4000bf06100 */
[----:B------:R-:W-:-:S02]  /*01c0*/  SEL R9, R10, UR7, P1 ;  /* 0x000000070a097c07 */ /* 0x000fc40008800000 */
[----:B0-----:R-:W-:Y:S02]  /*01d0*/  SEL R7, R8, UR8, P1 ;  /* 0x0000000808077c07 */ /* 0x001fe40008800000 */
[----:B------:R-:W-:-:S04]  /*01e0*/  SEL R6, RZ, 0x1, P0 ;  /* 0x00000001ff067807 */ /* 0x000fc80000000000 */
        /* <DEDUP_REMOVED lines=22> */
[----:B------:R-:W-:-:S05]  /*0350*/  @!P2 LOP3.LUT R11, RZ, R3, RZ, 0x33, !PT ;  /* 0x00000003ff0ba212 */ /* 0x000fca00078e33ff */
[----:B------:R-:W-:Y:S01]  /*0360*/  IMAD.MOV.U32 R8, RZ, RZ, R11 ;  /* 0x000000ffff087224 */ /* 0x000fe200078e000b */
[----:B------:R-:W-:Y:S06]  /*0370*/  BRA `(.L_x_24) ;  /* 0x0000000000087947 */ /* 0x000fec0003800000 */
.L_x_23:
[----:B------:R-:W-:-:S07]  /*0380*/  MOV R10, 0x3a0 ;  /* 0x000003a0000a7802 */ /* 0x000fce0000000f00 */
[----:B-----5:R-:W-:Y:S05]  /*0390*/  CALL.REL.NOINC `($__internal_2_$__cuda_sm20_div_u64) ;  /* 0x0000000400087944 */ /* 0x020fea0003c00000 */
.L_x_24:
[----:B------:R-:W-:Y:S05]  /*03a0*/  BSYNC.RECONVERGENT B0 ;  /* 0x0000000000007941 */ /* 0x000fea0003800200 */
.L_x_22:
        /* <DEDUP_REMOVED lines=10> */
[----:B------:R-:W-:Y:S01]  /*0450*/  IADD3 R8, PT, PT, R8, 0x1, RZ ;  /* 0x0000000108087810 */ /* 0x000fe20007ffe0ff */
[----:B------:R-:W-:-:S03]  /*0460*/  IMAD.MOV.U32 R10, RZ, RZ, RZ ;  /* 0x000000ffff0a7224 */ /* 0x000fc600078e00ff */
[----:B------:R-:W-:Y:S01]  /*0470*/  LOP3.LUT R8, R8, 0x3, RZ, 0xc0, !PT ;  /* 0x0000000308087812 */ /* 0x000fe200078ec0ff */
[----:B0-----:R-:W-:-:S04]  /*0480*/  IMAD.WIDE.U32 R6, R0, UR10, R4 ;  /* 0x0000000a00067c25 */ /* 0x001fc8000f8e0004 */
[----:B------:R-:W-:Y:S01]  /*0490*/  IMAD R7, R0, UR11, R7 ;  /* 0x0000000b00077c24 */ /* 0x000fe2000f8e0207 */
[----:B------:R-:W-:-:S04]  /*04a0*/  LEA R11, P1, R6, UR8, 0x2 ;  /* 0x00000008060b7c11 */ /* 0x000fc8000f8210ff */
[----:B------:R-:W-:-:S09]  /*04b0*/  LEA.HI.X R12, R6, UR9, R7, 0x2, P1 ;  /* 0x00000009060c7c11 */ /* 0x000fd200088f1407 */
.L_x_27:
[----:B0-----:R-:W-:Y:S02]  /*04c0*/  IMAD.MOV.U32 R6, RZ, RZ, R11 ;  /* 0x000000ffff067224 */ /* 0x001fe400078e000b */
[----:B------:R-:W-:-:S05]  /*04d0*/  IMAD.MOV.U32 R7, RZ, RZ, R12 ;  /* 0x000000ffff077224 */ /* 0x000fca00078e000c */
[----:B------:R-:W2:Y:S01]  /*04e0*/  LDG.E R9, desc[UR4][R6.64] ;  /* 0x0000000406097981 */ /* 0x000ea2000c1e1900 */
[----:B------:R-:W-:Y:S02]  /*04f0*/  IADD3 R8, P1, PT, R8, -0x1, RZ ;  /* 0xffffffff08087810 */ /* 0x000fe40007f3e0ff */
[C---:B------:R-:W-:Y:S02]  /*0500*/  IADD3 R4, P2, PT, R3.reuse, R4, RZ ;  /* 0x0000000403047210 */ /* 0x040fe40007f5e0ff */
[----:B------:R-:W-:Y:S02]  /*0510*/  IADD3.X R10, PT, PT, R10, -0x1, RZ, P1, !PT ;  /* 0xffffffff0a0a7810 */ /* 0x000fe40000ffe4ff */
[----:B------:R-:W-:Y:S01]  /*0520*/  ISETP.NE.U32.AND P1, PT, R8, RZ, PT ;  /* 0x000000ff0800720c */ /* 0x000fe20003f25070 */
[----:B------:R-:W-:Y:S01]  /*0530*/  IMAD.X R5, RZ, RZ, R5, P2 ;  /* 0x000000ffff057224 */ /* 0x000fe200010e0605 */
[----:B------:R-:W-:Y:S02]  /*0540*/  LEA R11, P3, R3, R6, 0x2 ;  /* 0x00000006030b7211 */ /* 0x000fe400078610ff */
[----:B------:R-:W-:-:S02]  /*0550*/  ISETP.NE.AND.EX P1, PT, R10, RZ, PT, P1 ;  /* 0x000000ff0a00720c */ /* 0x000fc40003f25310 */
[----:B------:R-:W-:Y:S01]  /*0560*/  LEA.HI.X R12, R3, R7, RZ, 0x2, P3 ;  /* 0x00000007030c7211 */ /* 0x000fe200018f14ff */
[----:B--2--5:R-:W-:-:S05]  /*0570*/  FMUL R9, R2, R9 ;  /* 0x0000000902097220 */ /* 0x024fca0000400000 */
[----:B------:R0:W-:Y:S05]  /*0580*/  STG.E desc[UR4][R6.64], R9 ;  /* 0x0000000906007986 */ /* 0x0001ea000c101904 */
[----:B------:R-:W-:Y:S05]  /*0590*/  @P1 BRA `(.L_x_27) ;  /* 0xfffffffc00c81947 */ /* 0x000fea000383ffff */
.L_x_26:
[----:B------:R-:W-:Y:S05]  /*05a0*/  BSYNC.RECONVERGENT B0 ;  /* 0x0000000000007941 */ /* 0x000fea0003800200 */
.L_x_25:
[----:B------:R-:W-:Y:S05]  /*05b0*/  @!P0 EXIT ;  /* 0x000000000000894d */ /* 0x000fea0003800000 */
[----:B------:R-:W-:Y:S01]  /*05c0*/  IMAD.SHL.U32 R19, R3, 0x4, RZ ;  /* 0x0000000403137824 */ /* 0x000fe200078e00ff */
[----:B------:R-:W-:Y:S01]  /*05d0*/  SHF.R.U32.HI R21, RZ, 0x1e, R3 ;  /* 0x0000001eff157819 */ /* 0x000fe20000011603 */
[----:B------:R-:W1:Y:S01]  /*05e0*/  LDCU UR6, c[0x0][0x390] ;  /* 0x00007200ff0677ac */ /* 0x000e620008000800 */
[----:B------:R-:W2:Y:S05]  /*05f0*/  LDCU.128 UR8, c[0x0][0x380] ;  /* 0x00007000ff0877ac */ /* 0x000eaa0008000c00 */
.L_x_28:
[----:B0-23--:R-:W-:-:S04]  /*0600*/  IMAD.WIDE.U32 R6, R0, UR10, R4 ;  /* 0x0000000a00067c25 */ /* 0x00dfc8000f8e0004 */
[----:B------:R-:W-:Y:S01]  /*0610*/  IMAD R3, R0, UR11, R7 ;  /* 0x0000000b00037c24 */ /* 0x000fe2000f8e0207 */
[----:B------:R-:W-:-:S04]  /*0620*/  LEA R8, P0, R6, UR8, 0x2 ;  /* 0x0000000806087c11 */ /* 0x000fc8000f8010ff */
[----:B------:R-:W-:-:S05]  /*0630*/  LEA.HI.X R9, R6, UR9, R3, 0x2, P0 ;  /* 0x0000000906097c11 */ /* 0x000fca00080f1403 */
[----:B------:R-:W2:Y:S01]  /*0640*/  LDG.E R3, desc[UR4][R8.64] ;  /* 0x0000000408037981 */ /* 0x000ea2000c1e1900 */
[----:B------:R-:W-:-:S05]  /*0650*/  IADD3 R10, P0, PT, R19, R8, RZ ;  /* 0x00000008130a7210 */ /* 0x000fca0007f1e0ff */
[----:B------:R-:W-:Y:S02]  /*0660*/  IMAD.X R11, R21, 0x1, R9, P0 ;  /* 0x00000001150b7824 */ /* 0x000fe400000e0609 */
[----:B--2--5:R-:W-:-:S05]  /*0670*/  FMUL R3, R2, R3 ;  /* 0x0000000302037220 */ /* 0x024fca0000400000 */
[----:B------:R0:W-:Y:S04]  /*0680*/  STG.E desc[UR4][R8.64], R3 ;  /* 0x0000000308007986 */ /* 0x0001e8000c101904 */
[----:B------:R-:W2:Y:S01]  /*0690*/  LDG.E R7, desc[UR4][R10.64] ;  /* 0x000000040a077981 */ /* 0x000ea2000c1e1900 */
[----:B------:R-:W-:-:S05]  /*06a0*/  IADD3 R12, P0, PT, R19, R10, RZ ;  /* 0x0000000a130c7210 */ /* 0x000fca0007f1e0ff */
[----:B------:R-:W-:Y:S02]  /*06b0*/  IMAD.X R13, R21, 0x1, R11, P0 ;  /* 0x00000001150d7824 */ /* 0x000fe400000e060b */
[----:B--2---:R-:W-:-:S05]  /*06c0*/  FMUL R15, R2, R7 ;  /* 0x00000007020f7220 */ /* 0x004fca0000400000 */
[----:B------:R3:W-:Y:S04]  /*06d0*/  STG.E desc[UR4][R10.64], R15 ;  /* 0x0000000f0a007986 */ /* 0x0007e8000c101904 */
[----:B------:R-:W2:Y:S01]  /*06e0*/  LDG.E R17, desc[UR4][R12.64] ;  /* 0x000000040c117981 */ /* 0x000ea2000c1e1900 */
[----:B------:R-:W-:-:S05]  /*06f0*/  IADD3 R6, P0, PT, R19, R12, RZ ;  /* 0x0000000c13067210 */ /* 0x000fca0007f1e0ff */
[----:B------:R-:W-:Y:S02]  /*0700*/  IMAD.X R7, R21, 0x1, R13, P0 ;  /* 0x0000000115077824 */ /* 0x000fe400000e060d */
[----:B--2---:R-:W-:-:S05]  /*0710*/  FMUL R17, R2, R17 ;  /* 0x0000001102117220 */ /* 0x004fca0000400000 */
[----:B------:R3:W-:Y:S04]  /*0720*/  STG.E desc[UR4][R12.64], R17 ;  /* 0x000000110c007986 */ /* 0x0007e8000c101904 */
[----:B0-----:R-:W2:Y:S01]  /*0730*/  LDG.E R3, desc[UR4][R6.64] ;  /* 0x0000000406037981 */ /* 0x001ea2000c1e1900 */
[----:B------:R-:W-:-:S04]  /*0740*/  IADD3 R4, P0, PT, R19, R4, RZ ;  /* 0x0000000413047210 */ /* 0x000fc80007f1e0ff */
[----:B------:R-:W-:Y:S02]  /*0750*/  IADD3.X R5, PT, PT, R21, R5, RZ, P0, !PT ;  /* 0x0000000515057210 */ /* 0x000fe400007fe4ff */
[----:B-1----:R-:W-:-:S04]  /*0760*/  ISETP.GE.U32.AND P0, PT, R4, UR6, PT ;  /* 0x0000000604007c0c */ /* 0x002fc8000bf06070 */
[----:B------:R-:W-:Y:S01]  /*0770*/  ISETP.GE.AND.EX P0, PT, R5, UR7, PT, P0 ;  /* 0x0000000705007c0c */ /* 0x000fe2000bf06300 */
[----:B--2---:R-:W-:-:S05]  /*0780*/  FMUL R3, R2, R3 ;  /* 0x0000000302037220 */ /* 0x004fca0000400000 */
[----:B------:R3:W-:Y:S07]  /*0790*/  STG.E desc[UR4][R6.64], R3 ;  /* 0x0000000306007986 */ /* 0x0007ee000c101904 */
[----:B------:R-:W-:Y:S05]  /*07a0*/  @!P0 BRA `(.L_x_28) ;  /* 0xfffffffc00948947 */ /* 0x000fea000383ffff */
[----:B------:R-:W-:Y:S05]  /*07b0*/  EXIT ;  /* 0x000000000000794d */ /* 0x000fea0003800000 */
        .weak           $__internal_2_$__cuda_sm20_div_u64
        .type           $__internal_2_$__cuda_sm20_div_u64,@function
        .size           $__internal_2_$__cuda_sm20_div_u64,(.L_x_76 - $__internal_2_$__cuda_sm20_div_u64)
$__internal_2_$__cuda_sm20_div_u64:
        /* <DEDUP_REMOVED lines=21> */
[----:B------:R-:W-:Y:S02]  /*0910*/  IMAD R12, R9, R3, R13 ;  /* 0x00000003090c7224 */ /* 0x000fe400078e020d */
[----:B------:R-:W-:Y:S02]  /*0920*/  HFMA2 R13, -RZ, RZ, 0, 0 ;  /* 0x00000000ff0d7431 */ /* 0x000fe400000001ff */
        /* <DEDUP_REMOVED lines=10> */
[----:B------:R-:W-:-:S04]  /*09d0*/  IMAD.WIDE.U32 R12, R11, R7, R12 ;  /* 0x000000070b0c7225 */ /* 0x000fc800078e000c */
[C---:B------:R-:W-:Y:S02]  /*09e0*/  IMAD R11, R9.reuse, R7, RZ ;  /* 0x00000007090b7224 */ /* 0x040fe400078e02ff */
[----:B------:R-:W-:-:S04]  /*09f0*/  IMAD.HI.U32 R12, P0, R9, R8, R12 ;  /* 0x00000008090c7227 */ /* 0x000fc8000780000c */
[----:B------:R-:W-:Y:S01]  /*0a00*/  IMAD.HI.U32 R9, R9, R7, RZ ;  /* 0x0000000709097227 */ /* 0x000fe200078e00ff */
[----:B------:R-:W-:-:S03]  /*0a10*/  IADD3 R14, P1, PT, R11, R12, RZ ;  /* 0x0000000c0b0e7210 */ /* 0x000fc60007f3e0ff */
[----:B------:R-:W-:Y:S02]  /*0a20*/  IMAD.X R9, RZ, RZ, R9, P0 ;  /* 0x000000ffff097224 */ /* 0x000fe400000e0609 */
[----:B------:R-:W-:-:S04]  /*0a30*/  IMAD.WIDE.U32 R12, R14, R3, RZ ;  /* 0x000000030e0c7225 */ /* 0x000fc800078e00ff */
[----:B------:R-:W-:Y:S01]  /*0a40*/  IMAD.X R9, RZ, RZ, R9, P1 ;  /* 0x000000ffff097224 */ /* 0x000fe200008e0609 */
[----:B------:R-:W-:-:S03]  /*0a50*/  IADD3 R18, P0, PT, -R12, R8, RZ ;  /* 0x000000080c127210 */ /* 0x000fc60007f1e1ff */
[----:B------:R-:W-:Y:S01]  /*0a60*/  IMAD R16, R9, R3, R13 ;  /* 0x0000000309107224 */ /* 0x000fe200078e020d */
[----:B------:R-:W-:-:S03]  /*0a70*/  IADD3 R8, P1, PT, -R3, R18, RZ ;  /* 0x0000001203087210 */ /* 0x000fc60007f3e1ff */
[----:B------:R-:W-:Y:S01]  /*0a80*/  IMAD.X R16, R7, 0x1, ~R16, P0 ;  /* 0x0000000107107824 */ /* 0x000fe200000e0e10 */
[----:B------:R-:W-:Y:S02]  /*0a90*/  ISETP.GE.U32.AND P0, PT, R18, R3, PT ;  /* 0x000000031200720c */ /* 0x000fe40003f06070 */
[----:B------:R-:W-:Y:S02]  /*0aa0*/  IADD3 R7, P2, PT, R14, 0x1, RZ ;  /* 0x000000010e077810 */ /* 0x000fe40007f5e0ff */
[C---:B------:R-:W-:Y:S02]  /*0ab0*/  ISETP.GE.U32.AND.EX P0, PT, R16.reuse, RZ, PT, P0 ;  /* 0x000000ff1000720c */ /* 0x040fe40003f06100 */
[----:B------:R-:W-:Y:S01]  /*0ac0*/  IADD3.X R11, PT, PT, R16, -0x1, RZ, P1, !PT ;  /* 0xffffffff100b7810 */ /* 0x000fe20000ffe4ff */
[----:B------:R-:W-:Y:S01]  /*0ad0*/  IMAD.X R12, RZ, RZ, R9, P2 ;  /* 0x000000ffff0c7224 */ /* 0x000fe200010e0609 */
[----:B------:R-:W-:Y:S02]  /*0ae0*/  SEL R8, R8, R18, P0 ;  /* 0x0000001208087207 */ /* 0x000fe40000000000 */
[----:B------:R-:W-:-:S02]  /*0af0*/  SEL R7, R7, R14, P0 ;  /* 0x0000000e07077207 */ /* 0x000fc40000000000 */
[----:B------:R-:W-:Y:S02]  /*0b00*/  SEL R11, R11, R16, P0 ;  /* 0x000000100b0b7207 */ /* 0x000fe40000000000 */
[----:B------:R-:W-:Y:S02]  /*0b10*/  SEL R12, R12, R9, P0 ;  /* 0x000000090c0c7207 */ /* 0x000fe40000000000 */
[----:B------:R-:W-:Y:S02]  /*0b20*/  ISETP.GE.U32.AND P0, PT, R8, R3, PT ;  /* 0x000000030800720c */ /* 0x000fe40003f06070 */
[----:B------:R-:W-:Y:S02]  /*0b30*/  IADD3 R8, P2, PT, R7, 0x1, RZ ;  /* 0x0000000107087810 */ /* 0x000fe40007f5e0ff */
[----:B------:R-:W-:Y:S02]  /*0b40*/  ISETP.NE.U32.AND P1, PT, R3, RZ, PT ;  /* 0x000000ff0300720c */ /* 0x000fe40003f25070 */
[----:B------:R-:W-:Y:S01]  /*0b50*/  ISETP.GE.U32.AND.EX P0, PT, R11, RZ, PT, P0 ;  /* 0x000000ff0b00720c */ /* 0x000fe20003f06100 */
[----:B------:R-:W-:Y:S01]  /*0b60*/  IMAD.X R9, RZ, RZ, R12, P2 ;  /* 0x000000ffff097224 */ /* 0x000fe200010e060c */
[----:B------:R-:W-:Y:S01]  /*0b70*/  ISETP.NE.AND.EX P1, PT, RZ, RZ, PT, P1 ;  /* 0x000000ffff00720c */ /* 0x000fe20003f25310 */
[----:B------:R-:W-:Y:S01]  /*0b80*/  IMAD.MOV.U32 R11, RZ, RZ, 0x0 ;  /* 0x00000000ff0b7424 */ /* 0x000fe200078e00ff */
[----:B------:R-:W-:-:S02]  /*0b90*/  SEL R8, R8, R7, P0 ;  /* 0x0000000708087207 */ /* 0x000fc40000000000 */
[----:B------:R-:W-:Y:S02]  /*0ba0*/  SEL R9, R9, R12, P0 ;  /* 0x0000000c09097207 */ /* 0x000fe40000000000 */
[----:B------:R-:W-:Y:S02]  /*0bb0*/  SEL R8, R8, 0xffffffff, P1 ;  /* 0xffffffff08087807 */ /* 0x000fe40000800000 */
[----:B------:R-:W-:Y:S01]  /*0bc0*/  SEL R9, R9, 0xffffffff, P1 ;  /* 0xffffffff09097807 */ /* 0x000fe20000800000 */
[----:B------:R-:W-:Y:S06]  /*0bd0*/  RET.REL.NODEC R10 `(_Z12scale_A_fp32PfliPKfi) ;  /* 0xfffffff40a087950 */ /* 0x000fec0003c3ffff */
.L_x_29:
        /* <DEDUP_REMOVED lines=10> */
.L_x_76:


//--------------------- .text._Z14diag_mean_fp32PKfliPfi --------------------------
	.section	.text._Z14diag_mean_fp32PKfliPfi,"ax",@progbits
	.align	128
        .global         _Z14diag_mean_fp32PKfliPfi
        .type           _Z14diag_mean_fp32PKfliPfi,@function
        .size           _Z14diag_mean_fp32PKfliPfi,(.L_x_77 - _Z14diag_mean_fp32PKfliPfi)
        .other          _Z14diag_mean_fp32PKfliPfi,@"STO_CUDA_ENTRY STV_DEFAULT"
_Z14diag_mean_fp32PKfliPfi:
.text._Z14diag_mean_fp32PKfliPfi:
[----:B------:R-:W-:Y:S08]  /*0000*/  LDC R1, c[0x0][0x37c] ;  /* 0x0000df00ff017b82 */ /* 0x000ff00000000800 */
[----:B------:R-:W0:Y:S08]  /*0010*/  S2UR UR6, SR_CTAID.Y ;  /* 0x00000000000679c3 */ /* 0x000e300000002600 */
[----:B------:R-:W0:Y:S02]  /*0020*/  LDC R0, c[0x0][0x3a0] ;  /* 0x0000e800ff007b82 */ /* 0x000e240000000800 */
[----:B0-----:R-:W-:-:S13]  /*0030*/  ISETP.LE.AND P0, PT, R0, UR6, PT ;  /* 0x0000000600007c0c */ /* 0x001fda000bf03270 */
[----:B------:R-:W-:Y:S05]  /*0040*/  @P0 EXIT ;  /* 0x000000000000094d */ /* 0x000fea0003800000 */
[----:B------:R-:W0:Y:S01]  /*0050*/  S2R R6, SR_TID.X ;  /* 0x0000000000067919 */ /* 0x000e220000002100 */
[----:B------:R-:W0:Y:S01]  /*0060*/  LDCU UR4, c[0x0][0x390] ;  /* 0x00007200ff0477ac */ /* 0x000e220008000800 */
[----:B------:R-:W-:Y:S01]  /*0070*/  BSSY.RECONVERGENT B0, `(.L_x_30) ;  /* 0x0000018000007945 */ /* 0x000fe20003800200 */
[----:B------:R-:W-:Y:S01]  /*0080*/  IMAD.MOV.U32 R0, RZ, RZ, RZ ;  /* 0x000000ffff007224 */ /* 0x000fe200078e00ff */
[----:B------:R-:W1:Y:S01]  /*0090*/  LDCU.64 UR8, c[0x0][0x358] ;  /* 0x00006b00ff0877ac */ /* 0x000e620008000a00 */
[----:B0-----:R-:W-:-:S13]  /*00a0*/  ISETP.GE.AND P0, PT, R6, UR4, PT ;  /* 0x0000000406007c0c */ /* 0x001fda000bf06270 */
[----:B-1----:R-:W-:Y:S05]  /*00b0*/  @P0 BRA `(.L_x_31) ;  /* 0x00000000004c0947 */ /* 0x002fea0003800000 */
[----:B------:R-:W0:Y:S01]  /*00c0*/  LDC R8, c[0x0][0x360] ;  /* 0x0000d800ff087b82 */ /* 0x000e220000000800 */
[----:B------:R-:W-:Y:S02]  /*00d0*/  IMAD.MOV.U32 R0, RZ, RZ, RZ ;  /* 0x000000ffff007224 */ /* 0x000fe400078e00ff */
[----:B------:R-:W-:-:S05]  /*00e0*/  IMAD.MOV.U32 R7, RZ, RZ, R6 ;  /* 0x000000ffff077224 */ /* 0x000fca00078e0006 */
[----:B------:R-:W1:Y:S08]  /*00f0*/  LDC.64 R12, c[0x0][0x380] ;  /* 0x0000e000ff0c7b82 */ /* 0x000e700000000a00 */
[----:B------:R-:W2:Y:S02]  /*0100*/  LDC.64 R10, c[0x0][0x388] ;  /* 0x0000e200ff0a7b82 */ /* 0x000ea40000000a00 */
.L_x_32:
[--C-:B------:R-:W-:Y:S01]  /*0110*/  SHF.R.S32.HI R5, RZ, 0x1f, R7.reuse ;  /* 0x0000001fff057819 */ /* 0x100fe20000011407 */
[----:B------:R-:W-:-:S04]  /*0120*/  IMAD.MOV.U32 R4, RZ, RZ, R7 ;  /* 0x000000ffff047224 */ /* 0x000fc800078e0007 */
[----:B--2---:R-:W-:-:S04]  /*0130*/  IMAD.WIDE.U32 R2, R10, UR6, R4 ;  /* 0x000000060a027c25 */ /* 0x004fc8000f8e0004 */
[----:B------:R-:W-:Y:S02]  /*0140*/  IMAD R3, R11, UR6, R3 ;  /* 0x000000060b037c24 */ /* 0x000fe4000f8e0203 */
[----:B------:R-:W-:Y:S02]  /*0150*/  IMAD R5, R5, UR4, RZ ;  /* 0x0000000405057c24 */ /* 0x000fe4000f8e02ff */
[----:B------:R-:W-:-:S04]  /*0160*/  IMAD.WIDE.U32 R2, R7, UR4, R2 ;  /* 0x0000000407027c25 */ /* 0x000fc8000f8e0002 */
[----:B------:R-:W-:Y:S01]  /*0170*/  IMAD.IADD R3, R3, 0x1, R5 ;  /* 0x0000000103037824 */ /* 0x000fe200078e0205 */
[----:B-1----:R-:W-:-:S04]  /*0180*/  LEA R4, P0, R2, R12, 0x2 ;  /* 0x0000000c02047211 */ /* 0x002fc800078010ff */
[----:B------:R-:W-:-:S06]  /*0190*/  LEA.HI.X R5, R2, R13, R3, 0x2, P0 ;  /* 0x0000000d02057211 */ /* 0x000fcc00000f1403 */
[----:B------:R-:W2:Y:S01]  /*01a0*/  LDG.E.CONSTANT R5, desc[UR8][R4.64] ;  /* 0x0000000804057981 */ /* 0x000ea2000c1e9900 */
[----:B0-----:R-:W-:-:S05]  /*01b0*/  IMAD.IADD R7, R8, 0x1, R7 ;  /* 0x0000000108077824 */ /* 0x001fca00078e0207 */
[----:B------:R-:W-:Y:S01]  /*01c0*/  ISETP.GE.AND P0, PT, R7, UR4, PT ;  /* 0x0000000407007c0c */ /* 0x000fe2000bf06270 */
[----:B--2---:R-:W-:-:S12]  /*01d0*/  FADD R0, R5, R0 ;  /* 0x0000000005007221 */ /* 0x004fd80000000000 */
[----:B------:R-:W-:Y:S05]  /*01e0*/  @!P0 BRA `(.L_x_32) ;  /* 0xfffffffc00c88947 */ /* 0x000fea000383ffff */
.L_x_31:
[----:B------:R-:W-:Y:S05]  /*01f0*/  BSYNC.RECONVERGENT B0 ;  /* 0x0000000000007941 */ /* 0x000fea0003800200 */
.L_x_30:
[----:B------:R-:W0:Y:S01]  /*0200*/  S2UR UR5, SR_CgaCtaId ;  /* 0x00000000000579c3 */ /* 0x000e220000008800 */
[----:B------:R-:W-:Y:S01]  /*0210*/  UMOV UR4, 0x400 ;  /* 0x0000040000047882 */ /* 0x000fe20000000000 */
[----:B------:R-:W1:Y:S01]  /*0220*/  LDCU UR7, c[0x0][0x360] ;  /* 0x00006c00ff0777ac */ /* 0x000e620008000800 */
[----:B------:R-:W-:Y:S01]  /*0230*/  ISETP.NE.AND P1, PT, R6, RZ, PT ;  /* 0x000000ff0600720c */ /* 0x000fe20003f25270 */
[----:B-1----:R-:W-:Y:S02]  /*0240*/  UISETP.GE.U32.AND UP0, UPT, UR7, 0x2, UPT ;  /* 0x000000020700788c */ /* 0x002fe4000bf06070 */
[----:B0-----:R-:W-:-:S06]  /*0250*/  ULEA UR4, UR5, UR4, 0x18 ;  /* 0x0000000405047291 */ /* 0x001fcc000f8ec0ff */
[----:B------:R-:W-:-:S05]  /*0260*/  LEA R3, R6, UR4, 0x2 ;  /* 0x0000000406037c11 */ /* 0x000fca000f8e10ff */
[----:B------:R0:W-:Y:S01]  /*0270*/  STS [R3], R0 ;  /* 0x0000000003007388 */ /* 0x0001e20000000800 */
[----:B------:R-:W-:Y:S06]  /*0280*/  BAR.SYNC.DEFER_BLOCKING 0x0 ;  /* 0x0000000000007b1d */ /* 0x000fec0000010000 */
[----:B------:R-:W-:Y:S05]  /*0290*/  BRA.U !UP0, `(.L_x_33) ;  /* 0x0000000108307547 */ /* 0x000fea000b800000 */
[----:B0-----:R-:W-:-:S07]  /*02a0*/  IMAD.U32 R0, RZ, RZ, UR7 ;  /* 0x00000007ff007e24 */ /* 0x001fce000f8e00ff */
.L_x_34:
[----:B------:R-:W-:-:S04]  /*02b0*/  SHF.R.U32.HI R7, RZ, 0x1, R0 ;  /* 0x00000001ff077819 */ /* 0x000fc80000011600 */
[----:B------:R-:W-:-:S13]  /*02c0*/  ISETP.GE.U32.AND P0, PT, R6, R7, PT ;  /* 0x000000070600720c */ /* 0x000fda0003f06070 */
[----:B------:R-:W-:Y:S01]  /*02d0*/  @!P0 IMAD R2, R7, 0x4, R3 ;  /* 0x0000000407028824 */ /* 0x000fe200078e0203 */
[----:B------:R-:W-:Y:S05]  /*02e0*/  @!P0 LDS R5, [R3] ;  /* 0x0000000003058984 */ /* 0x000fea0000000800 */
[----:B------:R-:W0:Y:S02]  /*02f0*/  @!P0 LDS R2, [R2] ;  /* 0x0000000002028984 */ /* 0x000e240000000800 */
[----:B0-----:R-:W-:-:S05]  /*0300*/  @!P0 FADD R4, R2, R5 ;  /* 0x0000000502048221 */ /* 0x001fca0000000000 */
[----:B------:R1:W-:Y:S01]  /*0310*/  @!P0 STS [R3], R4 ;  /* 0x0000000403008388 */ /* 0x0003e20000000800 */
[----:B------:R-:W-:Y:S01]  /*0320*/  BAR.SYNC.DEFER_BLOCKING 0x0 ;  /* 0x0000000000007b1d */ /* 0x000fe20000010000 */
[----:B------:R-:W-:Y:S01]  /*0330*/  ISETP.GT.U32.AND P0, PT, R0, 0x3, PT ;  /* 0x000000030000780c */ /* 0x000fe20003f04070 */
[----:B------:R-:W-:-:S12]  /*0340*/  IMAD.MOV.U32 R0, RZ, RZ, R7 ;  /* 0x000000ffff007224 */ /* 0x000fd800078e0007 */
[----:B-1----:R-:W-:Y:S05]  /*0350*/  @P0 BRA `(.L_x_34) ;  /* 0xfffffffc00d40947 */ /* 0x002fea000383ffff */
.L_x_33:
[----:B------:R-:W-:Y:S05]  /*0360*/  @P1 EXIT ;  /* 0x000000000000194d */ /* 0x000fea0003800000 */
[----:B------:R-:W1:Y:S01]  /*0370*/  S2UR UR5, SR_CgaCtaId ;  /* 0x00000000000579c3 */ /* 0x000e620000008800 */
[----:B------:R-:W-:Y:S01]  /*0380*/  UMOV UR4, 0x400 ;  /* 0x0000040000047882 */ /* 0x000fe20000000000 */
[----:B------:R-:W2:Y:S02]  /*0390*/  LDCU UR7, c[0x0][0x390] ;  /* 0x00007200ff0777ac */ /* 0x000ea40008000800 */
[----:B--2---:R-:W-:Y:S01]  /*03a0*/  I2FP.F32.S32 R2, UR7 ;  /* 0x0000000700027c45 */ /* 0x004fe20008201400 */
[----:B-1----:R-:W-:-:S03]  /*03b0*/  ULEA UR4, UR5, UR4, 0x18 ;  /* 0x0000000405047291 */ /* 0x002fc6000f8ec0ff */
[----:B0-----:R-:W-:-:S04]  /*03c0*/  FMNMX R3, R2, 1, !PT ;  /* 0x3f80000002037809 */ /* 0x001fc80007800000 */
[----:B------:R-:W0:Y:S02]  /*03d0*/  MUFU.RCP R2, R3 ;  /* 0x0000000300027308 */ /* 0x000e240000001000 */
[----:B------:R-:W1:Y:S01]  /*03e0*/  LDS R0, [UR4] ;  /* 0x00000004ff007984 */ /* 0x000e620008000800 */
[----:B0-----:R-:W-:-:S04]  /*03f0*/  FFMA R5, -R3, R2, 1 ;  /* 0x3f80000003057423 */ /* 0x001fc80000000102 */
[----:B------:R-:W-:Y:S01]  /*0400*/  FFMA R5, R2, R5, R2 ;  /* 0x0000000502057223 */ /* 0x000fe20000000002 */
[----:B-1----:R-:W0:Y:S03]  /*0410*/  FCHK P0, R0, R3 ;  /* 0x0000000300007302 */ /* 0x002e260000000000 */
[----:B------:R-:W-:-:S04]  /*0420*/  FFMA R2, R0, R5, RZ ;  /* 0x0000000500027223 */ /* 0x000fc800000000ff */
[----:B------:R-:W-:-:S04]  /*0430*/  FFMA R4, -R3, R2, R0 ;  /* 0x0000000203047223 */ /* 0x000fc80000000100 */
[----:B------:R-:W-:Y:S01]  /*0440*/  FFMA R5, R5, R4, R2 ;  /* 0x0000000405057223 */ /* 0x000fe20000000002 */
[----:B0-----:R-:W-:Y:S06]  /*0450*/  @!P0 BRA `(.L_x_35) ;  /* 0x0000000000088947 */ /* 0x001fec0003800000 */
[----:B------:R-:W-:-:S07]  /*0460*/  MOV R2, 0x480 ;  /* 0x0000048000027802 */ /* 0x000fce0000000f00 */
[----:B------:R-:W-:Y:S05]  /*0470*/  CALL.REL.NOINC `($__internal_3_$__cuda_sm3x_div_rn_noftz_f32_slowpath) ;  /* 0x00000000001c7944 */ /* 0x000fea0003c00000 */
.L_x_35:
[----:B------:R-:W0:Y:S02]  /*0480*/  LDCU.64 UR4, c[0x0][0x398] ;  /* 0x00007300ff0477ac */ /* 0x000e240008000a00 */
[----:B0-----:R-:W-:-:S04]  /*0490*/  ULEA UR4, UP0, UR6, UR4, 0x2 ;  /* 0x0000000406047291 */ /* 0x001fc8000f8010ff */
[----:B------:R-:W-:Y:S02]  /*04a0*/  ULEA.HI.X UR5, UR6, UR5, URZ, 0x2, UP0 ;  /* 0x0000000506057291 */ /* 0x000fe400080f14ff */
[----:B------:R-:W-:-:S04]  /*04b0*/  IMAD.U32 R2, RZ, RZ, UR4 ;  /* 0x00000004ff027e24 */ /* 0x000fc8000f8e00ff */
[----:B------:R-:W-:-:S05]  /*04c0*/  IMAD.U32 R3, RZ, RZ, UR5 ;  /* 0x00000005ff037e24 */ /* 0x000fca000f8e00ff */
[----:B------:R-:W-:Y:S01]  /*04d0*/  STG.E desc[UR8][R2.64], R5 ;  /* 0x0000000502007986 */ /* 0x000fe2000c101908 */
[----:B------:R-:W-:Y:S05]  /*04e0*/  EXIT ;  /* 0x000000000000794d */ /* 0x000fea0003800000 */
        .weak           $__internal_3_$__cuda_sm3x_div_rn_noftz_f32_slowpath
        .type           $__internal_3_$__cuda_sm3x_div_rn_noftz_f32_slowpath,@function
        .size           $__internal_3_$__cuda_sm3x_div_rn_noftz_f32_slowpath,(.L_x_77 - $__internal_3_$__cuda_sm3x_div_rn_noftz_f32_slowpath)
$__internal_3_$__cuda_sm3x_div_rn_noftz_f32_slowpath:
[--C-:B------:R-:W-:Y:S01]  /*04f0*/  SHF.R.U32.HI R5, RZ, 0x17, R3.reuse ;  /* 0x00000017ff057819 */ /* 0x100fe20000011603 */
[--C-:B------:R-:W-:Y:S01]  /*0500*/  IMAD.MOV.U32 R6, RZ, RZ, R0.reuse ;  /* 0x000000ffff067224 */ /* 0x100fe200078e0000 */
[----:B------:R-:W-:Y:S01]  /*0510*/  SHF.R.U32.HI R4, RZ, 0x17, R0 ;  /* 0x00000017ff047819 */ /* 0x000fe20000011600 */
[----:B------:R-:W-:Y:S01]  /*0520*/  IMAD.MOV.U32 R7, RZ, RZ, R3 ;  /* 0x000000ffff077224 */ /* 0x000fe200078e0003 */
[----:B------:R-:W-:Y:S02]  /*0530*/  LOP3.LUT R5, R5, 0xff, RZ, 0xc0, !PT ;  /* 0x000000ff05057812 */ /* 0x000fe400078ec0ff */
[----:B------:R-:W-:-:S03]  /*0540*/  LOP3.LUT R4, R4, 0xff, RZ, 0xc0, !PT ;  /* 0x000000ff04047812 */ /* 0x000fc600078ec0ff */
[----:B------:R-:W-:Y:S02]  /*0550*/  VIADD R10, R5, 0xffffffff ;  /* 0xffffffff050a7836 */ /* 0x000fe40000000000 */
[----:B------:R-:W-:-:S03]  /*0560*/  VIADD R9, R4, 0xffffffff ;  /* 0xffffffff04097836 */ /* 0x000fc60000000000 */
[----:B------:R-:W-:-:S04]  /*0570*/  ISETP.GT.U32.AND P0, PT, R10, 0xfd, PT ;  /* 0x000000fd0a00780c */ /* 0x000fc80003f04070 */
[----:B------:R-:W-:-:S13]  /*0580*/  ISETP.GT.U32.OR P0, PT, R9, 0xfd, P0 ;  /* 0x000000fd0900780c */ /* 0x000fda0000704470 */
[----:B------:R-:W-:Y:S01]  /*0590*/  @!P0 IMAD.MOV.U32 R8, RZ, RZ, RZ ;  /* 0x000000ffff088224 */ /* 0x000fe200078e00ff */
[----:B------:R-:W-:Y:S06]  /*05a0*/  @!P0 BRA `(.L_x_36) ;  /* 0x00000000005c8947 */ /* 0x000fec0003800000 */
[----:B------:R-:W-:Y:S02]  /*05b0*/  FSETP.GTU.FTZ.AND P0, PT, |R0|, +INF , PT ;  /* 0x7f8000000000780b */ /* 0x000fe40003f1c200 */
[----:B------:R-:W-:-:S04]  /*05c0*/  FSETP.GTU.FTZ.AND P1, PT, |R3|, +INF , PT ;  /* 0x7f8000000300780b */ /* 0x000fc80003f3c200 */
[----:B------:R-:W-:-:S13]  /*05d0*/  PLOP3.LUT P0, PT, P0, P1, PT, 0xf8, 0x8f ;  /* 0x00000000008f781c */ /* 0x000fda0000703f70 */
[----:B------:R-:W-:Y:S05]  /*05e0*/  @P0 BRA `(.L_x_37) ;  /* 0x0000000400440947 */ /* 0x000fea0003800000 */
[----:B------:R-:W-:-:S13]  /*05f0*/  LOP3.LUT P0, RZ, R7, 0x7fffffff, R6, 0xc8, !PT ;  /* 0x7fffffff07ff7812 */ /* 0x000fda000780c806 */
[----:B------:R-:W-:Y:S05]  /*0600*/  @!P0 BRA `(.L_x_38) ;  /* 0x0000000400348947 */ /* 0x000fea0003800000 */
[C---:B------:R-:W-:Y:S02]  /*0610*/  FSETP.NEU.FTZ.AND P2, PT, |R0|.reuse, +INF , PT ;  /* 0x7f8000000000780b */ /* 0x040fe40003f5d200 */
[----:B------:R-:W-:Y:S02]  /*0620*/  FSETP.NEU.FTZ.AND P1, PT, |R3|, +INF , PT ;  /* 0x7f8000000300780b */ /* 0x000fe40003f3d200 */
[----:B------:R-:W-:-:S11]  /*0630*/  FSETP.NEU.FTZ.AND P0, PT, |R0|, +INF , PT ;  /* 0x7f8000000000780b */ /* 0x000fd60003f1d200 */
[----:B------:R-:W-:Y:S05]  /*0640*/  @!P1 BRA !P2, `(.L_x_38) ;  /* 0x0000000400249947 */ /* 0x000fea0005000000 */
[----:B------:R-:W-:-:S04]  /*0650*/  LOP3.LUT P2, RZ, R6, 0x7fffffff, RZ, 0xc0, !PT ;  /* 0x7fffffff06ff7812 */ /* 0x000fc8000784c0ff */
[----:B------:R-:W-:-:S13]  /*0660*/  PLOP3.LUT P1, PT, P1, P2, PT, 0x2f, 0xf2 ;  /* 0x0000000000f2781c */ /* 0x000fda0000f24577 */
[----:B------:R-:W-:Y:S05]  /*0670*/  @P1 BRA `(.L_x_39) ;  /* 0x0000000400101947 */ /* 0x000fea0003800000 */
[----:B------:R-:W-:-:S04]  /*0680*/  LOP3.LUT P1, RZ, R7, 0x7fffffff, RZ, 0xc0, !PT ;  /* 0x7fffffff07ff7812 */ /* 0x000fc8000782c0ff */
[----:B------:R-:W-:-:S13]  /*0690*/  PLOP3.LUT P0, PT, P0, P1, PT, 0x2f, 0xf2 ;  /* 0x0000000000f2781c */ /* 0x000fda0000702577 */
[----:B------:R-:W-:Y:S05]  /*06a0*/  @P0 BRA `(.L_x_40) ;  /* 0x0000000000f80947 */ /* 0x000fea0003800000 */
[----:B------:R-:W-:Y:S02]  /*06b0*/  ISETP.GE.AND P0, PT, R9, RZ, PT ;  /* 0x000000ff0900720c */ /* 0x000fe40003f06270 */
[----:B------:R-:W-:-:S11]  /*06c0*/  ISETP.GE.AND P1, PT, R10, RZ, PT ;  /* 0x000000ff0a00720c */ /* 0x000fd60003f26270 */
[----:B------:R-:W-:Y:S02]  /*06d0*/  @P0 IMAD.MOV.U32 R8, RZ, RZ, RZ ;  /* 0x000000ffff080224 */ /* 0x000fe400078e00ff */
[----:B------:R-:W-:Y:S01]  /*06e0*/  @!P0 FFMA R6, R0, 1.84467440737095516160e+19, RZ ;  /* 0x5f80000000068823 */ /* 0x000fe200000000ff */
[----:B------:R-:W-:Y:S02]  /*06f0*/  @!P0 IMAD.MOV.U32 R8, RZ, RZ, -0x40 ;  /* 0xffffffc0ff088424 */ /* 0x000fe400078e00ff */
[----:B------:R-:W-:Y:S02]  /*0700*/  @!P1 FFMA R7, R3, 1.84467440737095516160e+19, RZ ;  /* 0x5f80000003079823 */ /* 0x000fe400000000ff */
[----:B------:R-:W-:-:S07]  /*0710*/  @!P1 VIADD R8, R8, 0x40 ;  /* 0x0000004008089836 */ /* 0x000fce0000000000 */
.L_x_36:
[----:B------:R-:W-:Y:S01]  /*0720*/  LEA R0, R5, 0xc0800000, 0x17 ;  /* 0xc080000005007811 */ /* 0x000fe200078eb8ff */
[----:B------:R-:W-:-:S04]  /*0730*/  VIADD R4, R4, 0xffffff81 ;  /* 0xffffff8104047836 */ /* 0x000fc80000000000 */
[----:B------:R-:W-:Y:S01]  /*0740*/  IMAD.IADD R7, R7, 0x1, -R0 ;  /* 0x0000000107077824 */ /* 0x000fe200078e0a00 */
[C---:B------:R-:W-:Y:S01]  /*0750*/  IADD3 R5, PT, PT, R4.reuse, 0x7f, -R5 ;  /* 0x0000007f04057810 */ /* 0x040fe20007ffe805 */
[----:B------:R-:W-:Y:S02]  /*0760*/  IMAD R0, R4, -0x800000, R6 ;  /* 0xff80000004007824 */ /* 0x000fe400078e0206 */
[----:B------:R-:W0:Y:S01]  /*0770*/  MUFU.RCP R3, R7 ;  /* 0x0000000700037308 */ /* 0x000e220000001000 */
[----:B------:R-:W-:Y:S01]  /*0780*/  FADD.FTZ R9, -R7, -RZ ;  /* 0x800000ff07097221 */ /* 0x000fe20000010100 */
[----:B------:R-:W-:-:S03]  /*0790*/  IMAD.IADD R5, R5, 0x1, R8 ;  /* 0x0000000105057824 */ /* 0x000fc600078e0208 */
[----:B0-----:R-:W-:-:S04]  /*07a0*/  FFMA R10, R3, R9, 1 ;  /* 0x3f800000030a7423 */ /* 0x001fc80000000009 */
[----:B------:R-:W-:-:S04]  /*07b0*/  FFMA R10, R3, R10, R3 ;  /* 0x0000000a030a7223 */ /* 0x000fc80000000003 */
[----:B------:R-:W-:-:S04]  /*07c0*/  FFMA R3, R0, R10, RZ ;  /* 0x0000000a00037223 */ /* 0x000fc800000000ff */
[----:B------:R-:W-:-:S04]  /*07d0*/  FFMA R6, R9, R3, R0 ;  /* 0x0000000309067223 */ /* 0x000fc80000000000 */
[----:B------:R-:W-:-:S04]  /*07e0*/  FFMA R11, R10, R6, R3 ;  /* 0x000000060a0b7223 */ /* 0x000fc80000000003 */
[----:B------:R-:W-:-:S04]  /*07f0*/  FFMA R6, R9, R11, R0 ;  /* 0x0000000b09067223 */ /* 0x000fc80000000000 */
[----:B------:R-:W-:-:S05]  /*0800*/  FFMA R3, R10, R6, R11 ;  /* 0x000000060a037223 */ /* 0x000fca000000000b */
[----:B------:R-:W-:-:S04]  /*0810*/  SHF.R.U32.HI R0, RZ, 0x17, R3 ;  /* 0x00000017ff007819 */ /* 0x000fc80000011603 */
[----:B------:R-:W-:-:S05]  /*0820*/  LOP3.LUT R0, R0, 0xff, RZ, 0xc0, !PT ;  /* 0x000000ff00007812 */ /* 0x000fca00078ec0ff */
[----:B------:R-:W-:-:S04]  /*0830*/  IMAD.IADD R8, R0, 0x1, R5 ;  /* 0x0000000100087824 */ /* 0x000fc800078e0205 */
[----:B------:R-:W-:-:S05]  /*0840*/  VIADD R0, R8, 0xffffffff ;  /* 0xffffffff08007836 */ /* 0x000fca0000000000 */
[----:B------:R-:W-:-:S13]  /*0850*/  ISETP.GE.U32.AND P0, PT, R0, 0xfe, PT ;  /* 0x000000fe0000780c */ /* 0x000fda0003f06070 */
[----:B------:R-:W-:Y:S05]  /*0860*/  @!P0 BRA `(.L_x_41) ;  /* 0x0000000000808947 */ /* 0x000fea0003800000 */
[----:B------:R-:W-:-:S13]  /*0870*/  ISETP.GT.AND P0, PT, R8, 0xfe, PT ;  /* 0x000000fe0800780c */ /* 0x000fda0003f04270 */
[----:B------:R-:W-:Y:S05]  /*0880*/  @P0 BRA `(.L_x_42) ;  /* 0x00000000006c0947 */ /* 0x000fea0003800000 */
[----:B------:R-:W-:-:S13]  /*0890*/  ISETP.GE.AND P0, PT, R8, 0x1, PT ;  /* 0x000000010800780c */ /* 0x000fda0003f06270 */
[----:B------:R-:W-:Y:S05]  /*08a0*/  @P0 BRA `(.L_x_43) ;  /* 0x0000000000980947 */ /* 0x000fea0003800000 */
[----:B------:R-:W-:Y:S02]  /*08b0*/  ISETP.GE.AND P0, PT, R8, -0x18, PT ;  /* 0xffffffe80800780c */ /* 0x000fe40003f06270 */
[----:B------:R-:W-:-:S11]  /*08c0*/  LOP3.LUT R3, R3, 0x80000000, RZ, 0xc0, !PT ;  /* 0x8000000003037812 */ /* 0x000fd600078ec0ff */
[----:B------:R-:W-:Y:S05]  /*08d0*/  @!P0 BRA `(.L_x_43) ;  /* 0x00000000008c8947 */ /* 0x000fea0003800000 */
[-CC-:B------:R-:W-:Y:S01]  /*08e0*/  FFMA.RZ R0, R10, R6.reuse, R11.reuse ;  /* 0x000000060a007223 */ /* 0x180fe2000000c00b */
[----:B------:R-:W-:Y:S02]  /*08f0*/  VIADD R7, R8, 0x20 ;  /* 0x0000002008077836 */ /* 0x000fe40000000000 */
[-CC-:B------:R-:W-:Y:S01]  /*0900*/  FFMA.RM R5, R10, R6.reuse, R11.reuse ;  /* 0x000000060a057223 */ /* 0x180fe2000000400b */
[----:B------:R-:W-:Y:S02]  /*0910*/  ISETP.NE.AND P2, PT, R8, RZ, PT ;  /* 0x000000ff0800720c */ /* 0x000fe40003f45270 */
[----:B------:R-:W-:Y:S01]  /*0920*/  LOP3.LUT R4, R0, 0x7fffff, RZ, 0xc0, !PT ;  /* 0x007fffff00047812 */ /* 0x000fe200078ec0ff */
[----:B------:R-:W-:Y:S01]  /*0930*/  FFMA.RP R0, R10, R6, R11 ;  /* 0x000000060a007223 */ /* 0x000fe2000000800b */
[----:B------:R-:W-:Y:S01]  /*0940*/  IMAD.MOV R6, RZ, RZ, -R8 ;  /* 0x000000ffff067224 */ /* 0x000fe200078e0a08 */
[----:B------:R-:W-:Y:S02]  /*0950*/  ISETP.NE.AND P1, PT, R8, RZ, PT ;  /* 0x000000ff0800720c */ /* 0x000fe40003f25270 */
[----:B------:R-:W-:-:S02]  /*0960*/  LOP3.LUT R4, R4, 0x800000, RZ, 0xfc, !PT ;  /* 0x0080000004047812 */ /* 0x000fc400078efcff */
[----:B------:R-:W-:Y:S02]  /*0970*/  FSETP.NEU.FTZ.AND P0, PT, R0, R5, PT ;  /* 0x000000050000720b */ /* 0x000fe40003f1d000 */
[----:B------:R-:W-:Y:S02]  /*0980*/  SHF.L.U32 R7, R4, R7, RZ ;  /* 0x0000000704077219 */ /* 0x000fe400000006ff */
[----:B------:R-:W-:Y:S02]  /*0990*/  SEL R5, R6, RZ, P2 ;  /* 0x000000ff06057207 */ /* 0x000fe40001000000 */
[----:B------:R-:W-:Y:S02]  /*09a0*/  ISETP.NE.AND P1, PT, R7, RZ, P1 ;  /* 0x000000ff0700720c */ /* 0x000fe40000f25270 */
[----:B------:R-:W-:Y:S02]  /*09b0*/  SHF.R.U32.HI R5, RZ, R5, R4 ;  /* 0x00000005ff057219 */ /* 0x000fe40000011604 */
[----:B------:R-:W-:-:S02]  /*09c0*/  PLOP3.LUT P0, PT, P0, P1, PT, 0xf8, 0x8f ;  /* 0x00000000008f781c */ /* 0x000fc40000703f70 */
[----:B------:R-:W-:Y:S02]  /*09d0*/  SHF.R.U32.HI R7, RZ, 0x1, R5 ;  /* 0x00000001ff077819 */ /* 0x000fe40000011605 */
[----:B------:R-:W-:-:S04]  /*09e0*/  SEL R0, RZ, 0x1, !P0 ;  /* 0x00000001ff007807 */ /* 0x000fc80004000000 */
[----:B------:R-:W-:-:S04]  /*09f0*/  LOP3.LUT R0, R0, 0x1, R7, 0xf8, !PT ;  /* 0x0000000100007812 */ /* 0x000fc800078ef807 */
[----:B------:R-:W-:-:S05]  /*0a00*/  LOP3.LUT R0, R0, R5, RZ, 0xc0, !PT ;  /* 0x0000000500007212 */ /* 0x000fca00078ec0ff */
[----:B------:R-:W-:-:S05]  /*0a10*/  IMAD.IADD R0, R7, 0x1, R0 ;  /* 0x0000000107007824 */ /* 0x000fca00078e0200 */
[----:B------:R-:W-:Y:S01]  /*0a20*/  LOP3.LUT R3, R0, R3, RZ, 0xfc, !PT ;  /* 0x0000000300037212 */ /* 0x000fe200078efcff */
[----:B------:R-:W-:Y:S06]  /*0a30*/  BRA `(.L_x_43) ;  /* 0x0000000000347947 */ /* 0x000fec0003800000 */
.L_x_42:
[----:B------:R-:W-:-:S04]  /*0a40*/  LOP3.LUT R3, R3, 0x80000000, RZ, 0xc0, !PT ;  /* 0x8000000003037812 */ /* 0x000fc800078ec0ff */
[----:B------:R-:W-:Y:S01]  /*0a50*/  LOP3.LUT R3, R3, 0x7f800000, RZ, 0xfc, !PT ;  /* 0x7f80000003037812 */ /* 0x000fe200078efcff */
[----:B------:R-:W-:Y:S06]  /*0a60*/  BRA `(.L_x_43) ;  /* 0x0000000000287947 */ /* 0x000fec0003800000 */
.L_x_41:
[----:B------:R-:W-:Y:S01]  /*0a70*/  IMAD R3, R5, 0x800000, R3 ;  /* 0x0080000005037824 */ /* 0x000fe200078e0203 */
[----:B------:R-:W-:Y:S06]  /*0a80*/  BRA `(.L_x_43) ;  /* 0x0000000000207947 */ /* 0x000fec0003800000 */
.L_x_40:
[----:B------:R-:W-:-:S04]  /*0a90*/  LOP3.LUT R3, R7, 0x80000000, R6, 0x48, !PT ;  /* 0x8000000007037812 */ /* 0x000fc800078e4806 */
[----:B------:R-:W-:Y:S01]  /*0aa0*/  LOP3.LUT R3, R3, 0x7f800000, RZ, 0xfc, !PT ;  /* 0x7f80000003037812 */ /* 0x000fe200078efcff */
[----:B------:R-:W-:Y:S06]  /*0ab0*/  BRA `(.L_x_43) ;  /* 0x0000000000147947 */ /* 0x000fec0003800000 */
.L_x_39:
[----:B------:R-:W-:Y:S01]  /*0ac0*/  LOP3.LUT R3, R7, 0x80000000, R6, 0x48, !PT ;  /* 0x8000000007037812 */ /* 0x000fe200078e4806 */
[----:B------:R-:W-:Y:S06]  /*0ad0*/  BRA `(.L_x_43) ;  /* 0x00000000000c7947 */ /* 0x000fec0003800000 */
.L_x_38:
[----:B------:R-:W0:Y:S01]  /*0ae0*/  MUFU.RSQ R3, -QNAN ;  /* 0xffc0000000037908 */ /* 0x000e220000001400 */
[----:B------:R-:W-:Y:S05]  /*0af0*/  BRA `(.L_x_43) ;  /* 0x0000000000047947 */ /* 0x000fea0003800000 */
.L_x_37:
[----:B------:R-:W-:-:S07]  /*0b00*/  FADD.FTZ R3, R0, R3 ;  /* 0x0000000300037221 */ /* 0x000fce0000010000 */
.L_x_43:
[----:B0-----:R-:W-:Y:S02]  /*0b10*/  IMAD.MOV.U32 R5, RZ, RZ, R3 ;  /* 0x000000ffff057224 */ /* 0x001fe400078e0003 */
[----:B------:R-:W-:-:S04]  /*0b20*/  IMAD.MOV.U32 R3, RZ, RZ, 0x0 ;  /* 0x00000000ff037424 */ /* 0x000fc800078e00ff */
[----:B------:R-:W-:Y:S05]  /*0b30*/  RET.REL.NODEC R2 `(_Z14diag_mean_fp32PKfliPfi) ;  /* 0xfffffff402307950 */ /* 0x000fea0003c3ffff */
.L_x_44:
        /* <DEDUP_REMOVED lines=12> */
.L_x_77:


//--------------------- .text._Z12lincomb_fp32PfPKflliffi --------------------------
	.section	.text._Z12lincomb_fp32PfPKflliffi,"ax",@progbits
	.align	128
        .global         _Z12lincomb_fp32PfPKflliffi
        .type           _Z12lincomb_fp32PfPKflliffi,@function
        .size           _Z12lincomb_fp32PfPKflliffi,(.L_x_78 - _Z12lincomb_fp32PfPKflliffi)
        .other          _Z12lincomb_fp32PfPKflliffi,@"STO_CUDA_ENTRY STV_DEFAULT"
_Z12lincomb_fp32PfPKflliffi:
.text._Z12lincomb_fp32PfPKflliffi:
[----:B------:R-:W-:Y:S08]  /*0000*/  LDC R1, c[0x0][0x37c] ;  /* 0x0000df00ff017b82 */ /* 0x000ff00000000800 */
[----:B------:R-:W0:Y:S08]  /*0010*/  S2UR UR4, SR_CTAID.Y ;  /* 0x00000000000479c3 */ /* 0x000e300000002600 */
[----:B------:R-:W0:Y:S02]  /*0020*/  LDC R0, c[0x0][0x3ac] ;  /* 0x0000eb00ff007b82 */ /* 0x000e240000000800 */
[----:B0-----:R-:W-:-:S13]  /*0030*/  ISETP.LE.AND P0, PT, R0, UR4, PT ;  /* 0x0000000400007c0c */ /* 0x001fda000bf03270 */
[----:B------:R-:W-:Y:S05]  /*0040*/  @P0 EXIT ;  /* 0x000000000000094d */ /* 0x000fea0003800000 */
[----:B------:R-:W0:Y:S01]  /*0050*/  S2R R11, SR_TID.X ;  /* 0x00000000000b7919 */ /* 0x000e220000002100 */
[----:B------:R-:W0:Y:S01]  /*0060*/  S2UR UR5, SR_CTAID.X ;  /* 0x00000000000579c3 */ /* 0x000e220000002500 */
[----:B------:R-:W1:Y:S07]  /*0070*/  LDCU UR7, c[0x0][0x3a0] ;  /* 0x00007400ff0777ac */ /* 0x000e6e0008000800 */
[----:B------:R-:W0:Y:S08]  /*0080*/  LDC R6, c[0x0][0x360] ;  /* 0x0000d800ff067b82 */ /* 0x000e300000000800 */
[----:B------:R-:W2:Y:S01]  /*0090*/  LDC.64 R8, c[0x0][0x390] ;  /* 0x0000e400ff087b82 */ /* 0x000ea20000000a00 */
[----:B-1----:R-:W-:-:S07]  /*00a0*/  USHF.R.S32.HI UR6, URZ, 0x1f, UR7 ;  /* 0x0000001fff067899 */ /* 0x002fce0008011407 */
[----:B------:R-:W1:Y:S01]  /*00b0*/  LDC.64 R12, c[0x0][0x398] ;  /* 0x0000e600ff0c7b82 */ /* 0x000e620000000a00 */
[----:B0-----:R-:W-:-:S05]  /*00c0*/  IMAD R11, R6, UR5, R11 ;  /* 0x00000005060b7c24 */ /* 0x001fca000f8e020b */
[----:B------:R-:W-:Y:S01]  /*00d0*/  ISETP.GE.U32.AND P0, PT, R11, UR7, PT ;  /* 0x000000070b007c0c */ /* 0x000fe2000bf06070 */
[----:B--2---:R-:W-:-:S03]  /*00e0*/  IMAD.WIDE.U32 R2, R8, UR4, RZ ;  /* 0x0000000408027c25 */ /* 0x004fc6000f8e00ff */
[----:B------:R-:W-:Y:S01]  /*00f0*/  ISETP.GE.AND.EX P0, PT, RZ, UR6, PT, P0 ;  /* 0x00000006ff007c0c */ /* 0x000fe2000bf06300 */
[----:B------:R-:W-:Y:S02]  /*0100*/  IMAD R7, R9, UR4, R3 ;  /* 0x0000000409077c24 */ /* 0x000fe4000f8e0203 */
[----:B-1----:R-:W-:-:S04]  /*0110*/  IMAD.WIDE.U32 R4, R12, UR4, RZ ;  /* 0x000000040c047c25 */ /* 0x002fc8000f8e00ff */
[----:B------:R-:W-:-:S06]  /*0120*/  IMAD R9, R13, UR4, R5 ;  /* 0x000000040d097c24 */ /* 0x000fcc000f8e0205 */
[----:B------:R-:W-:Y:S05]  /*0130*/  @P0 EXIT ;  /* 0x000000000000094d */ /* 0x000fea0003800000 */
[----:B------:R-:W0:Y:S01]  /*0140*/  LDCU UR4, c[0x0][0x370] ;  /* 0x00006e00ff0477ac */ /* 0x000e220008000800 */
[----:B------:R-:W-:Y:S01]  /*0150*/  IMAD.MOV.U32 R0, RZ, RZ, RZ ;  /* 0x000000ffff007224 */ /* 0x000fe200078e00ff */
[----:B------:R-:W-:Y:S01]  /*0160*/  BSSY.RECONVERGENT B0, `(.L_x_45) ;  /* 0x0000027000007945 */ /* 0x000fe20003800200 */
[----:B0-----:R-:W-:-:S05]  /*0170*/  IMAD R6, R6, UR4, RZ ;  /* 0x0000000406067c24 */ /* 0x001fca000f8e02ff */
[----:B------:R-:W-:-:S04]  /*0180*/  IADD3 R10, P0, PT, R6, R11, RZ ;  /* 0x0000000b060a7210 */ /* 0x000fc80007f1e0ff */
[C---:B------:R-:W-:Y:S01]  /*0190*/  ISETP.GT.U32.AND P1, PT, R10.reuse, UR7, PT ;  /* 0x000000070a007c0c */ /* 0x040fe2000bf24070 */
[----:B------:R-:W-:Y:S01]  /*01a0*/  IMAD.X R13, RZ, RZ, R0, P0 ;  /* 0x000000ffff0d7224 */ /* 0x000fe200000e0600 */
[----:B------:R-:W-:-:S04]  /*01b0*/  ISETP.GE.U32.AND P0, PT, R10, UR7, PT ;  /* 0x000000070a007c0c */ /* 0x000fc8000bf06070 */
[C---:B------:R-:W-:Y:S02]  /*01c0*/  ISETP.GT.U32.AND.EX P1, PT, R13.reuse, UR6, PT, P1 ;  /* 0x000000060d007c0c */ /* 0x040fe4000bf24110 */
[C---:B------:R-:W-:Y:S02]  /*01d0*/  ISETP.GE.U32.AND.EX P0, PT, R13.reuse, UR6, PT, P0 ;  /* 0x000000060d007c0c */ /* 0x040fe4000bf06100 */
[----:B------:R-:W-:Y:S02]  /*01e0*/  SEL R15, R10, UR7, P1 ;  /* 0x000000070a0f7c07 */ /* 0x000fe40008800000 */
[----:B------:R-:W-:Y:S02]  /*01f0*/  SEL R8, RZ, 0x1, P0 ;  /* 0x00000001ff087807 */ /* 0x000fe40000000000 */
[----:B------:R-:W-:Y:S02]  /*0200*/  SEL R14, R13, UR6, P1 ;  /* 0x000000060d0e7c07 */ /* 0x000fe40008800000 */
        /* <DEDUP_REMOVED lines=24> */
.L_x_46:
[----:B------:R-:W-:-:S07]  /*0390*/  MOV R10, 0x3b0 ;  /* 0x000003b0000a7802 */ /* 0x000fce0000000f00 */
[----:B------:R-:W-:Y:S05]  /*03a0*/  CALL.REL.NOINC `($__internal_4_$__cuda_sm20_div_u64) ;  /* 0x0000000400807944 */ /* 0x000fea0003c00000 */
[----:B------:R-:W-:Y:S02]  /*03b0*/  IMAD.MOV.U32 R12, RZ, RZ, R14 ;  /* 0x000000ffff0c7224 */ /* 0x000fe400078e000e */
[----:B------:R-:W-:-:S07]  /*03c0*/  IMAD.MOV.U32 R13, RZ, RZ, R15 ;  /* 0x000000ffff0d7224 */ /* 0x000fce00078e000f */
.L_x_47:
[----:B------:R-:W-:Y:S05]  /*03d0*/  BSYNC.RECONVERGENT B0 ;  /* 0x0000000000007941 */ /* 0x000fea0003800200 */
.L_x_45:
[----:B------:R-:W-:Y:S01]  /*03e0*/  IADD3 R8, P0, PT, R12, R8, RZ ;  /* 0x000000080c087210 */ /* 0x000fe20007f1e0ff */
[----:B------:R-:W0:Y:S01]  /*03f0*/  LDCU.64 UR4, c[0x0][0x358] ;  /* 0x00006b00ff0477ac */ /* 0x000e220008000a00 */
[----:B------:R-:W-:Y:S02]  /*0400*/  BSSY.RECONVERGENT B0, `(.L_x_48) ;  /* 0x0000026000007945 */ /* 0x000fe40003800200 */
[C---:B------:R-:W-:Y:S01]  /*0410*/  LOP3.LUT R10, R8.reuse, 0x3, RZ, 0xc0, !PT ;  /* 0x00000003080a7812 */ /* 0x040fe200078ec0ff */
[----:B------:R-:W-:Y:S01]  /*0420*/  IMAD.X R12, RZ, RZ, R13, P0 ;  /* 0x000000ffff0c7224 */ /* 0x000fe200000e060d */
[----:B------:R-:W-:Y:S01]  /*0430*/  ISETP.GE.U32.AND P0, PT, R8, 0x3, PT ;  /* 0x000000030800780c */ /* 0x000fe20003f06070 */
[----:B------:R-:W1:Y:S01]  /*0440*/  LDCU UR7, c[0x0][0x3a8] ;  /* 0x00007500ff0777ac */ /* 0x000e620008000800 */
[----:B------:R-:W-:Y:S02]  /*0450*/  ISETP.NE.U32.AND P1, PT, R10, 0x3, PT ;  /* 0x000000030a00780c */ /* 0x000fe40003f25070 */
[----:B------:R-:W-:Y:S01]  /*0460*/  ISETP.GE.U32.AND.EX P0, PT, R12, RZ, PT, P0 ;  /* 0x000000ff0c00720c */ /* 0x000fe20003f06100 */
[----:B------:R-:W2:Y:S01]  /*0470*/  LDCU UR12, c[0x0][0x3a4] ;  /* 0x00007480ff0c77ac */ /* 0x000ea20008000800 */
[----:B------:R-:W-:-:S13]  /*0480*/  ISETP.NE.AND.EX P1, PT, RZ, RZ, PT, P1 ;  /* 0x000000ffff00720c */ /* 0x000fda0003f25310 */
[----:B01----:R-:W-:Y:S05]  /*0490*/  @!P1 BRA `(.L_x_49) ;  /* 0x0000000000709947 */ /* 0x003fea0003800000 */
[----:B------:R-:W0:Y:S01]  /*04a0*/  LDCU.128 UR8, c[0x0][0x380] ;  /* 0x00007000ff0877ac */ /* 0x000e220008000c00 */
[----:B------:R-:W-:Y:S02]  /*04b0*/  VIADD R10, R8, 0x1 ;  /* 0x00000001080a7836 */ /* 0x000fe40000000000 */
[----:B------:R-:W-:Y:S01]  /*04c0*/  HFMA2 R16, -RZ, RZ, 0, 0 ;  /* 0x00000000ff107431 */ /* 0x000fe200000001ff */
[C---:B------:R-:W-:Y:S01]  /*04d0*/  SHF.L.U64.HI R21, R11.reuse, 0x2, R0 ;  /* 0x000000020b157819 */ /* 0x040fe20000010200 */
[----:B------:R-:W-:Y:S01]  /*04e0*/  IMAD.SHL.U32 R19, R11, 0x4, RZ ;  /* 0x000000040b137824 */ /* 0x000fe200078e00ff */
[----:B------:R-:W-:Y:S02]  /*04f0*/  LOP3.LUT R10, R10, 0x3, RZ, 0xc0, !PT ;  /* 0x000000030a0a7812 */ /* 0x000fe400078ec0ff */
[----:B0-----:R-:W-:Y:S02]  /*0500*/  LEA R22, P1, R4, UR10, 0x2 ;  /* 0x0000000a04167c11 */ /* 0x001fe4000f8210ff */
[----:B------:R-:W-:-:S02]  /*0510*/  LEA R18, P2, R2, UR8, 0x2 ;  /* 0x0000000802127c11 */ /* 0x000fc4000f8410ff */
[----:B------:R-:W-:Y:S02]  /*0520*/  LEA.HI.X R24, R4, UR11, R9, 0x2, P1 ;  /* 0x0000000b04187c11 */ /* 0x000fe400088f1409 */
[----:B------:R-:W-:-:S09]  /*0530*/  LEA.HI.X R20, R2, UR9, R7, 0x2, P2 ;  /* 0x0000000902147c11 */ /* 0x000fd200090f1407 */
.L_x_50:
[C---:B------:R-:W-:Y:S02]  /*0540*/  IADD3 R14, P2, PT, R19.reuse, R22, RZ ;  /* 0x00000016130e7210 */ /* 0x040fe40007f5e0ff */
[----:B0-----:R-:W-:-:S03]  /*0550*/  IADD3 R12, P1, PT, R19, R18, RZ ;  /* 0x00000012130c7210 */ /* 0x001fc60007f3e0ff */
[C---:B------:R-:W-:Y:S02]  /*0560*/  IMAD.X R15, R21.reuse, 0x1, R24, P2 ;  /* 0x00000001150f7824 */ /* 0x040fe400010e0618 */
[----:B------:R-:W-:-:S03]  /*0570*/  IMAD.X R13, R21, 0x1, R20, P1 ;  /* 0x00000001150d7824 */ /* 0x000fc600008e0614 */
[----:B------:R-:W3:Y:S04]  /*0580*/  LDG.E.CONSTANT R14, desc[UR4][R14.64] ;  /* 0x000000040e0e7981 */ /* 0x000ee8000c1e9900 */
[----:B------:R-:W2:Y:S01]  /*0590*/  LDG.E R8, desc[UR4][R12.64] ;  /* 0x000000040c087981 */ /* 0x000ea2000c1e1900 */
[----:B------:R-:W-:Y:S02]  /*05a0*/  IADD3 R10, P1, PT, R10, -0x1, RZ ;  /* 0xffffffff0a0a7810 */ /* 0x000fe40007f3e0ff */
[----:B------:R-:W-:Y:S02]  /*05b0*/  IADD3 R11, P2, PT, R6, R11, RZ ;  /* 0x0000000b060b7210 */ /* 0x000fe40007f5e0ff */
[----:B------:R-:W-:Y:S02]  /*05c0*/  IADD3.X R16, PT, PT, R16, -0x1, RZ, P1, !PT ;  /* 0xffffffff10107810 */ /* 0x000fe40000ffe4ff */
[----:B------:R-:W-:Y:S01]  /*05d0*/  ISETP.NE.U32.AND P1, PT, R10, RZ, PT ;  /* 0x000000ff0a00720c */ /* 0x000fe20003f25070 */
[----:B------:R-:W-:Y:S01]  /*05e0*/  IMAD.X R0, RZ, RZ, R0, P2 ;  /* 0x000000ffff007224 */ /* 0x000fe200010e0600 */
[----:B------:R-:W-:-:S02]  /*05f0*/  LEA R19, P3, R6, R19, 0x2 ;  /* 0x0000001306137211 */ /* 0x000fc400078610ff */
[----:B------:R-:W-:Y:S02]  /*0600*/  ISETP.NE.AND.EX P1, PT, R16, RZ, PT, P1 ;  /* 0x000000ff1000720c */ /* 0x000fe40003f25310 */
[----:B------:R-:W-:Y:S01]  /*0610*/  LEA.HI.X R21, R6, R21, RZ, 0x2, P3 ;  /* 0x0000001506157211 */ /* 0x000fe200018f14ff */
[----:B---3--:R-:W-:-:S04]  /*0620*/  FMUL R17, R14, UR7 ;  /* 0x000000070e117c20 */ /* 0x008fc80008400000 */
[----:B--2---:R-:W-:-:S05]  /*0630*/  FFMA R17, R8, UR12, R17 ;  /* 0x0000000c08117c23 */ /* 0x004fca0008000011 */
[----:B------:R0:W-:Y:S01]  /*0640*/  STG.E desc[UR4][R12.64], R17 ;  /* 0x000000110c007986 */ /* 0x0001e2000c101904 */
[----:B------:R-:W-:Y:S05]  /*0650*/  @P1 BRA `(.L_x_50) ;  /* 0xfffffffc00b81947 */ /* 0x000fea000383ffff */
.L_x_49:
[----:B--2---:R-:W-:Y:S05]  /*0660*/  BSYNC.RECONVERGENT B0 ;  /* 0x0000000000007941 */ /* 0x004fea0003800200 */
.L_x_48:
[----:B------:R-:W-:Y:S05]  /*0670*/  @!P0 EXIT ;  /* 0x000000000000894d */ /* 0x000fea0003800000 */
[----:B------:R-:W-:Y:S01]  /*0680*/  IMAD.SHL.U32 R8, R6, 0x4, RZ ;  /* 0x0000000406087824 */ /* 0x000fe200078e00ff */
[----:B0-----:R-:W-:Y:S01]  /*0690*/  SHF.R.U32.HI R17, RZ, 0x1e, R6 ;  /* 0x0000001eff117819 */ /* 0x001fe20000011606 */
[----:B------:R-:W0:Y:S01]  /*06a0*/  LDCU UR7, c[0x0][0x3a8] ;  /* 0x00007500ff0777ac */ /* 0x000e220008000800 */
[----:B------:R-:W1:Y:S01]  /*06b0*/  LDCU.64 UR12, c[0x0][0x3a0] ;  /* 0x00007400ff0c77ac */ /* 0x000e620008000a00 */
[----:B------:R-:W2:Y:S04]  /*06c0*/  LDCU.128 UR8, c[0x0][0x380] ;  /* 0x00007000ff0877ac */ /* 0x000ea80008000c00 */
.L_x_51:
[C---:B------:R-:W-:Y:S02]  /*06d0*/  IADD3 R6, P1, PT, R11.reuse, R4, RZ ;  /* 0x000000040b067210 */ /* 0x040fe40007f3e0ff */
[----:B------:R-:W-:-:S03]  /*06e0*/  IADD3 R10, P0, PT, R11, R2, RZ ;  /* 0x000000020b0a7210 */ /* 0x000fc60007f1e0ff */
[----:B---3--:R-:W-:Y:S01]  /*06f0*/  IMAD.X R13, R0, 0x1, R9, P1 ;  /* 0x00000001000d7824 */ /* 0x008fe200008e0609 */
[----:B--2---:R-:W-:Y:S01]  /*0700*/  LEA R20, P1, R6, UR10, 0x2 ;  /* 0x0000000a06147c11 */ /* 0x004fe2000f8210ff */
[----:B------:R-:W-:Y:S01]  /*0710*/  IMAD.X R15, R0, 0x1, R7, P0 ;  /* 0x00000001000f7824 */ /* 0x000fe200000e0607 */
[----:B------:R-:W-:Y:S02]  /*0720*/  LEA R14, P0, R10, UR8, 0x2 ;  /* 0x000000080a0e7c11 */ /* 0x000fe4000f8010ff */
[----:B------:R-:W-:Y:S02]  /*0730*/  LEA.HI.X R21, R6, UR11, R13, 0x2, P1 ;  /* 0x0000000b06157c11 */ /* 0x000fe400088f140d */
[----:B------:R-:W-:-:S03]  /*0740*/  LEA.HI.X R15, R10, UR9, R15, 0x2, P0 ;  /* 0x000000090a0f7c11 */ /* 0x000fc600080f140f */
[----:B------:R-:W0:Y:S04]  /*0750*/  LDG.E.CONSTANT R10, desc[UR4][R20.64] ;  /* 0x00000004140a7981 */ /* 0x000e28000c1e9900 */
[----:B------:R-:W1:Y:S01]  /*0760*/  LDG.E R6, desc[UR4][R14.64] ;  /* 0x000000040e067981 */ /* 0x000e62000c1e1900 */
[C---:B------:R-:W-:Y:S02]  /*0770*/  IADD3 R18, P1, PT, R8.reuse, R20, RZ ;  /* 0x0000001408127210 */ /* 0x040fe40007f3e0ff */
[----:B------:R-:W-:-:S03]  /*0780*/  IADD3 R12, P0, PT, R8, R14, RZ ;  /* 0x0000000e080c7210 */ /* 0x000fc60007f1e0ff */
[C---:B------:R-:W-:Y:S02]  /*0790*/  IMAD.X R19, R17.reuse, 0x1, R21, P1 ;  /* 0x0000000111137824 */ /* 0x040fe400008e0615 */
[----:B------:R-:W-:Y:S02]  /*07a0*/  IMAD.X R13, R17, 0x1, R15, P0 ;  /* 0x00000001110d7824 */ /* 0x000fe400000e060f */
[----:B0-----:R-:W-:Y:S02]  /*07b0*/  FMUL R23, R10, UR7 ;  /* 0x000000070a177c20 */ /* 0x001fe40008400000 */
[----:B------:R-:W2:Y:S02]  /*07c0*/  LDG.E.CONSTANT R10, desc[UR4][R18.64] ;  /* 0x00000004120a7981 */ /* 0x000ea4000c1e9900 */
[----:B-1----:R-:W-:-:S05]  /*07d0*/  FFMA R25, R6, UR13, R23 ;  /* 0x0000000d06197c23 */ /* 0x002fca0008000017 */
[----:B------:R0:W-:Y:S04]  /*07e0*/  STG.E desc[UR4][R14.64], R25 ;  /* 0x000000190e007986 */ /* 0x0001e8000c101904 */
[----:B------:R-:W3:Y:S01]  /*07f0*/  LDG.E R6, desc[UR4][R12.64] ;  /* 0x000000040c067981 */ /* 0x000ee2000c1e1900 */
[C---:B------:R-:W-:Y:S02]  /*0800*/  IADD3 R22, P1, PT, R8.reuse, R18, RZ ;  /* 0x0000001208167210 */ /* 0x040fe40007f3e0ff */
[----:B------:R-:W-:-:S03]  /*0810*/  IADD3 R20, P0, PT, R8, R12, RZ ;  /* 0x0000000c08147210 */ /* 0x000fc60007f1e0ff */
[C---:B------:R-:W-:Y:S02]  /*0820*/  IMAD.X R23, R17.reuse, 0x1, R19, P1 ;  /* 0x0000000111177824 */ /* 0x040fe400008e0613 */
[----:B------:R-:W-:Y:S02]  /*0830*/  IMAD.X R21, R17, 0x1, R13, P0 ;  /* 0x0000000111157824 */ /* 0x000fe400000e060d */
[----:B--2---:R-:W-:Y:S02]  /*0840*/  FMUL R27, R10, UR7 ;  /* 0x000000070a1b7c20 */ /* 0x004fe40008400000 */
[----:B------:R-:W2:Y:S02]  /*0850*/  LDG.E.CONSTANT R10, desc[UR4][R22.64] ;  /* 0x00000004160a7981 */ /* 0x000ea4000c1e9900 */
[----:B---3--:R-:W-:-:S05]  /*0860*/  FFMA R27, R6, UR13, R27 ;  /* 0x0000000d061b7c23 */ /* 0x008fca000800001b */
[----:B------:R1:W-:Y:S04]  /*0870*/  STG.E desc[UR4][R12.64], R27 ;  /* 0x0000001b0c007986 */ /* 0x0003e8000c101904 */
[----:B------:R-:W3:Y:S01]  /*0880*/  LDG.E R6, desc[UR4][R20.64] ;  /* 0x0000000414067981 */ /* 0x000ee2000c1e1900 */
[C---:B------:R-:W-:Y:S02]  /*0890*/  IADD3 R18, P1, PT, R8.reuse, R22, RZ ;  /* 0x0000001608127210 */ /* 0x040fe40007f3e0ff */
[----:B0-----:R-:W-:Y:S02]  /*08a0*/  IADD3 R14, P0, PT, R8, R20, RZ ;  /* 0x00000014080e7210 */ /* 0x001fe40007f1e0ff */
[----:B------:R-:W-:-:S03]  /*08b0*/  IADD3.X R19, PT, PT, R17, R23, RZ, P1, !PT ;  /* 0x0000001711137210 */ /* 0x000fc60000ffe4ff */
[----:B------:R-:W-:Y:S02]  /*08c0*/  IMAD.X R15, R17, 0x1, R21, P0 ;  /* 0x00000001110f7824 */ /* 0x000fe400000e0615 */
[----:B------:R-:W1:Y:S01]  /*08d0*/  LDG.E.CONSTANT R18, desc[UR4][R18.64] ;  /* 0x0000000412127981 */ /* 0x000e62000c1e9900 */
[----:B--2---:R-:W-:-:S04]  /*08e0*/  FMUL R25, R10, UR7 ;  /* 0x000000070a197c20 */ /* 0x004fc80008400000 */
[----:B---3--:R-:W-:-:S05]  /*08f0*/  FFMA R25, R6, UR13, R25 ;  /* 0x0000000d06197c23 */ /* 0x008fca0008000019 */
[----:B------:R3:W-:Y:S04]  /*0900*/  STG.E desc[UR4][R20.64], R25 ;  /* 0x0000001914007986 */ /* 0x0007e8000c101904 */
[----:B------:R-:W2:Y:S01]  /*0910*/  LDG.E R6, desc[UR4][R14.64] ;  /* 0x000000040e067981 */ /* 0x000ea2000c1e1900 */
[----:B-1----:R-:W-:Y:S01]  /*0920*/  FMUL R13, R18, UR7 ;  /* 0x00000007120d7c20 */ /* 0x002fe20008400000 */
[----:B------:R-:W-:-:S05]  /*0930*/  IADD3 R11, P0, PT, R8, R11, RZ ;  /* 0x0000000b080b7210 */ /* 0x000fca0007f1e0ff */
[----:B------:R-:W-:Y:S01]  /*0940*/  IMAD.X R0, R17, 0x1, R0, P0 ;  /* 0x0000000111007824 */ /* 0x000fe200000e0600 */
[----:B------:R-:W-:-:S04]  /*0950*/  ISETP.GE.U32.AND P0, PT, R11, UR12, PT ;  /* 0x0000000c0b007c0c */ /* 0x000fc8000bf06070 */
[----:B------:R-:W-:Y:S01]  /*0960*/  ISETP.GE.AND.EX P0, PT, R0, UR6, PT, P0 ;  /* 0x0000000600007c0c */ /* 0x000fe2000bf06300 */
[----:B--2---:R-:W-:-:S05]  /*0970*/  FFMA R13, R6, UR13, R13 ;  /* 0x0000000d060d7c23 */ /* 0x004fca000800000d */
[----:B------:R3:W-:Y:S07]  /*0980*/  STG.E desc[UR4][R14.64], R13 ;  /* 0x0000000d0e007986 */ /* 0x0007ee000c101904 */
[----:B------:R-:W-:Y:S05]  /*0990*/  @!P0 BRA `(.L_x_51) ;  /* 0xfffffffc004c8947 */ /* 0x000fea000383ffff */
[----:B------:R-:W-:Y:S05]  /*09a0*/  EXIT ;  /* 0x000000000000794d */ /* 0x000fea0003800000 */
        .weak           $__internal_4_$__cuda_sm20_div_u64
        .type           $__internal_4_$__cuda_sm20_div_u64,@function
        .size           $__internal_4_$__cuda_sm20_div_u64,(.L_x_78 - $__internal_4_$__cuda_sm20_div_u64)
$__internal_4_$__cuda_sm20_div_u64:
        /* <DEDUP_REMOVED lines=15> */
[----:B------:R-:W-:-:S05]  /*0aa0*/  IMAD.HI.U32 R16, P1, R13, R21, R16 ;  /* 0x000000150d107227 */ /* 0x000fca0007820010 */
[----:B------:R-:W-:Y:S01]  /*0ab0*/  IADD3 R17, P2, PT, R19, R16, RZ ;  /* 0x0000001013117210 */ /* 0x000fe20007f5e0ff */
[----:B------:R-:W-:-:S04]  /*0ac0*/  IMAD.X R16, R23, 0x1, R13, P0 ;  /* 0x0000000117107824 */ /* 0x000fc800000e060d */
[----:B------:R-:W-:Y:S01]  /*0ad0*/  IMAD.WIDE.U32 R12, R17, R6, RZ ;  /* 0x00000006110c7225 */ /* 0x000fe200078e00ff */
[----:B------:R-:W-:Y:S02]  /*0ae0*/  IADD3.X R19, PT, PT, RZ, RZ, R16, P2, P1 ;  /* 0x000000ffff137210 */ /* 0x000fe400017e2410 */
[----:B------:R-:W-:-:S03]  /*0af0*/  IADD3 R21, P0, PT, RZ, -R12, RZ ;  /* 0x8000000cff157210 */ /* 0x000fc60007f1e0ff */
[----:B------:R-:W-:Y:S02]  /*0b00*/  IMAD R12, R19, R6, R13 ;  /* 0x00000006130c7224 */ /* 0x000fe400078e020d */
[----:B------:R-:W-:Y:S02]  /*0b10*/  IMAD.MOV.U32 R13, RZ, RZ, RZ ;  /* 0x000000ffff0d7224 */ /* 0x000fe400078e00ff */
[----:B------:R-:W-:-:S04]  /*0b20*/  IMAD.HI.U32 R16, R17, R21, RZ ;  /* 0x0000001511107227 */ /* 0x000fc800078e00ff */
[----:B------:R-:W-:-:S04]  /*0b30*/  IMAD.X R12, RZ, RZ, ~R12, P0 ;  /* 0x000000ffff0c7224 */ /* 0x000fc800000e0e0c */
[----:B------:R-:W-:-:S04]  /*0b40*/  IMAD.WIDE.U32 R16, P0, R17, R12, R16 ;  /* 0x0000000c11107225 */ /* 0x000fc80007800010 */
[C---:B------:R-:W-:Y:S02]  /*0b50*/  IMAD R18, R19.reuse, R12, RZ ;  /* 0x0000000c13127224 */ /* 0x040fe400078e02ff */
[----:B------:R-:W-:-:S04]  /*0b60*/  IMAD.HI.U32 R17, P1, R19, R21, R16 ;  /* 0x0000001513117227 */ /* 0x000fc80007820010 */
[----:B------:R-:W-:Y:S01]  /*0b70*/  IMAD.HI.U32 R12, R19, R12, RZ ;  /* 0x0000000c130c7227 */ /* 0x000fe200078e00ff */
[----:B------:R-:W-:-:S04]  /*0b80*/  IADD3 R17, P2, PT, R18, R17, RZ ;  /* 0x0000001112117210 */ /* 0x000fc80007f5e0ff */
[----:B------:R-:W-:Y:S01]  /*0b90*/  IADD3.X R19, PT, PT, R12, R19, RZ, P0, !PT ;  /* 0x000000130c137210 */ /* 0x000fe200007fe4ff */
[----:B------:R-:W-:-:S03]  /*0ba0*/  IMAD.HI.U32 R12, R17, R15, RZ ;  /* 0x0000000f110c7227 */ /* 0x000fc600078e00ff */
[----:B------:R-:W-:Y:S01]  /*0bb0*/  IADD3.X R19, PT, PT, RZ, RZ, R19, P2, P1 ;  /* 0x000000ffff137210 */ /* 0x000fe200017e2413 */
        /* <DEDUP_REMOVED lines=8> */
[----:B------:R-:W-:Y:S01]  /*0c40*/  IMAD R13, R19, R6, R13 ;  /* 0x00000006130d7224 */ /* 0x000fe200078e020d */
[----:B------:R-:W-:Y:S02]  /*0c50*/  IADD3 R21, P0, PT, -R12, R15, RZ ;  /* 0x0000000f0c157210 */ /* 0x000fe40007f1e1ff */
[----:B------:R-:W-:-:S03]  /*0c60*/  IADD3 R12, P2, PT, R17, 0x1, RZ ;  /* 0x00000001110c7810 */ /* 0x000fc60007f5e0ff */
[----:B------:R-:W-:Y:S01]  /*0c70*/  IMAD.X R16, R14, 0x1, ~R13, P0 ;  /* 0x000000010e107824 */ /* 0x000fe200000e0e0d */
[----:B------:R-:W-:Y:S01]  /*0c80*/  ISETP.GE.U32.AND P0, PT, R21, R6, PT ;  /* 0x000000061500720c */ /* 0x000fe20003f06070 */
[----:B------:R-:W-:Y:S01]  /*0c90*/  IMAD.X R14, RZ, RZ, R19, P2 ;  /* 0x000000ffff0e7224 */ /* 0x000fe200010e0613 */
[-C--:B------:R-:W-:Y:S02]  /*0ca0*/  IADD3 R13, P1, PT, -R6, R21.reuse, RZ ;  /* 0x00000015060d7210 */ /* 0x080fe40007f3e1ff */
[C---:B------:R-:W-:Y:S02]  /*0cb0*/  ISETP.GE.U32.AND.EX P0, PT, R16.reuse, RZ, PT, P0 ;  /* 0x000000ff1000720c */ /* 0x040fe40003f06100 */
[----:B------:R-:W-:Y:S02]  /*0cc0*/  IADD3.X R15, PT, PT, R16, -0x1, RZ, P1, !PT ;  /* 0xffffffff100f7810 */ /* 0x000fe40000ffe4ff */
[----:B------:R-:W-:Y:S02]  /*0cd0*/  SEL R13, R13, R21, P0 ;  /* 0x000000150d0d7207 */ /* 0x000fe40000000000 */
[----:B------:R-:W-:-:S02]  /*0ce0*/  SEL R17, R12, R17, P0 ;  /* 0x000000110c117207 */ /* 0x000fc40000000000 */
[----:B------:R-:W-:Y:S02]  /*0cf0*/  SEL R15, R15, R16, P0 ;  /* 0x000000100f0f7207 */ /* 0x000fe40000000000 */
[----:B------:R-:W-:Y:S02]  /*0d00*/  SEL R12, R14, R19, P0 ;  /* 0x000000130e0c7207 */ /* 0x000fe40000000000 */
[----:B------:R-:W-:Y:S01]  /*0d10*/  ISETP.GE.U32.AND P0, PT, R13, R6, PT ;  /* 0x000000060d00720c */ /* 0x000fe20003f06070 */
[----:B------:R-:W-:Y:S01]  /*0d20*/  IMAD.MOV.U32 R13, RZ, RZ, 0x0 ;  /* 0x00000000ff0d7424 */ /* 0x000fe200078e00ff */
[----:B------:R-:W-:Y:S02]  /*0d30*/  IADD3 R14, P2, PT, R17, 0x1, RZ ;  /* 0x00000001110e7810 */ /* 0x000fe40007f5e0ff */
[----:B------:R-:W-:Y:S02]  /*0d40*/  ISETP.GE.U32.AND.EX P0, PT, R15, RZ, PT, P0 ;  /* 0x000000ff0f00720c */ /* 0x000fe40003f06100 */
[----:B------:R-:W-:Y:S01]  /*0d50*/  ISETP.NE.U32.AND P1, PT, R6, RZ, PT ;  /* 0x000000ff0600720c */ /* 0x000fe20003f25070 */
[----:B------:R-:W-:Y:S01]  /*0d60*/  IMAD.X R15, RZ, RZ, R12, P2 ;  /* 0x000000ffff0f7224 */ /* 0x000fe200010e060c */
[----:B------:R-:W-:-:S02]  /*0d70*/  SEL R14, R14, R17, P0 ;  /* 0x000000110e0e7207 */ /* 0x000fc40000000000 */
[----:B------:R-:W-:Y:S02]  /*0d80*/  ISETP.NE.AND.EX P1, PT, RZ, RZ, PT, P1 ;  /* 0x000000ffff00720c */ /* 0x000fe40003f25310 */
[----:B------:R-:W-:Y:S01]  /*0d90*/  SEL R15, R15, R12, P0 ;  /* 0x0000000c0f0f7207 */ /* 0x000fe20000000000 */
[----:B------:R-:W-:Y:S01]  /*0da0*/  IMAD.MOV.U32 R12, RZ, RZ, R10 ;  /* 0x000000ffff0c7224 */ /* 0x000fe200078e000a */
[----:B------:R-:W-:Y:S02]  /*0db0*/  SEL R14, R14, 0xffffffff, P1 ;  /* 0xffffffff0e0e7807 */ /* 0x000fe40000800000 */
[----:B------:R-:W-:Y:S01]  /*0dc0*/  SEL R15, R15, 0xffffffff, P1 ;  /* 0xffffffff0f0f7807 */ /* 0x000fe20000800000 */
[----:B------:R-:W-:Y:S06]  /*0dd0*/  RET.REL.NODEC R12 `(_Z12lincomb_fp32PfPKflliffi) ;  /* 0xfffffff00c887950 */ /* 0x000fec0003c3ffff */
.L_x_52:
        /* <DEDUP_REMOVED lines=10> */
.L_x_78:


//--------------------- .text._Z15scale_frob_bf16P13__nv_bfloat16xxPKfx --------------------------
	.section	.text._Z15scale_frob_bf16P13__nv_bfloat16xxPKfx,"ax",@progbits
	.align	128
        .global         _Z15scale_frob_bf16P13__nv_bfloat16xxPKfx
        .type           _Z15scale_frob_bf16P13__nv_bfloat16xxPKfx,@function
        .size           _Z15scale_frob_bf16P13__nv_bfloat16xxPKfx,(.L_x_79 - _Z15scale_frob_bf16P13__nv_bfloat16xxPKfx)
        .other          _Z15scale_frob_bf16P13__nv_bfloat16xxPKfx,@"STO_CUDA_ENTRY STV_DEFAULT"
_Z15scale_frob_bf16P13__nv_bfloat16xxPKfx:
.text._Z15scale_frob_bf16P13__nv_bfloat16xxPKfx:
[----:B------:R-:W-:Y:S08]  /*0000*/  LDC R1, c[0x0][0x37c] ;  /* 0x0000df00ff017b82 */ /* 0x000ff00000000800 */
[----:B------:R-:W0:Y:S08]  /*0010*/  S2UR UR6, SR_CTAID.X ;  /* 0x00000000000679c3 */ /* 0x000e300000002500 */
[----:B------:R-:W0:Y:S02]  /*0020*/  LDC.64 R2, c[0x0][0x3a0] ;  /* 0x0000e800ff027b82 */ /* 0x000e240000000a00 */
[----:B0-----:R-:W-:-:S04]  /*0030*/  ISETP.LE.U32.AND P0, PT, R2, UR6, PT ;  /* 0x0000000602007c0c */ /* 0x001fc8000bf03070 */
[----:B------:R-:W-:-:S13]  /*0040*/  ISETP.GE.AND.EX P0, PT, RZ, R3, PT, P0 ;  /* 0x00000003ff00720c */ /* 0x000fda0003f06300 */
[----:B------:R-:W-:Y:S05]  /*0050*/  @P0 EXIT ;  /* 0x000000000000094d */ /* 0x000fea0003800000 */
[----:B------:R-:W0:Y:S01]  /*0060*/  S2R R3, SR_TID.X ;  /* 0x0000000000037919 */ /* 0x000e220000002100 */
[----:B------:R-:W1:Y:S02]  /*0070*/  LDCU.128 UR8, c[0x0][0x390] ;  /* 0x00007200ff0877ac */ /* 0x000e640008000c00 */
[----:B-1----:R-:W-:-:S04]  /*0080*/  ULEA UR4, UP0, UR6, UR10, 0x2 ;  /* 0x0000000a06047291 */ /* 0x002fc8000f8010ff */
[----:B------:R-:W-:Y:S02]  /*0090*/  ULEA.HI.X UR5, UR6, UR11, URZ, 0x2, UP0 ;  /* 0x0000000b06057291 */ /* 0x000fe400080f14ff */
[----:B------:R-:W-:-:S04]  /*00a0*/  IMAD.U32 R6, RZ, RZ, UR4 ;  /* 0x00000004ff067e24 */ /* 0x000fc8000f8e00ff */
[----:B------:R-:W-:Y:S01]  /*00b0*/  IMAD.U32 R7, RZ, RZ, UR5 ;  /* 0x00000005ff077e24 */ /* 0x000fe2000f8e00ff */
[----:B0-----:R-:W-:-:S04]  /*00c0*/  ISETP.GE.U32.AND P0, PT, R3, UR8, PT ;  /* 0x0000000803007c0c */ /* 0x001fc8000bf06070 */
[----:B------:R-:W-:-:S13]  /*00d0*/  ISETP.GE.AND.EX P0, PT, RZ, UR9, PT, P0 ;  /* 0x00000009ff007c0c */ /* 0x000fda000bf06300 */
[----:B------:R-:W-:Y:S05]  /*00e0*/  @P0 EXIT ;  /* 0x000000000000094d */ /* 0x000fea0003800000 */
[----:B------:R-:W0:Y:S01]  /*00f0*/  LDC R2, c[0x0][0x360] ;  /* 0x0000d800ff027b82 */ /* 0x000e220000000800 */
[----:B------:R-:W1:Y:S01]  /*0100*/  LDCU.64 UR4, c[0x0][0x358] ;  /* 0x00006b00ff0477ac */ /* 0x000e620008000a00 */
[----:B------:R-:W-:Y:S01]  /*0110*/  IMAD.MOV.U32 R5, RZ, RZ, RZ ;  /* 0x000000ffff057224 */ /* 0x000fe200078e00ff */
[----:B-1----:R1:W5:Y:S01]  /*0120*/  LDG.E.CONSTANT R0, desc[UR4][R6.64] ;  /* 0x0000000406007981 */ /* 0x002362000c1e9900 */
[----:B------:R-:W-:Y:S01]  /*0130*/  BSSY.RECONVERGENT B0, `(.L_x_53) ;  /* 0x0000026000007945 */ /* 0x000fe20003800200 */
[----:B0-----:R-:W-:-:S04]  /*0140*/  IADD3 R10, P0, PT, R2, R3, RZ ;  /* 0x00000003020a7210 */ /* 0x001fc80007f1e0ff */
        /* <DEDUP_REMOVED lines=8> */
[----:B-1----:R-:W-:-:S04]  /*01d0*/  IADD3 R7, P0, P1, R9, -R10, -R4 ;  /* 0x8000000a09077210 */ /* 0x002fc8000791e804 */
[----:B------:R-:W-:-:S04]  /*01e0*/  IADD3.X R8, PT, PT, R8, -0x1, ~R11, P0, P1 ;  /* 0xffffffff08087810 */ /* 0x000fc800007e2c0b */
[----:B------:R-:W-:-:S13]  /*01f0*/  ISETP.NE.U32.AND P0, PT, R8, RZ, PT ;  /* 0x000000ff0800720c */ /* 0x000fda0003f05070 */
[----:B------:R-:W-:Y:S05]  /*0200*/  @P0 BRA `(.L_x_54) ;  /* 0x0000000000500947 */ /* 0x000fea0003800000 */
[----:B------:R-:W0:Y:S01]  /*0210*/  I2F.U32.RP R6, R2 ;  /* 0x0000000200067306 */ /* 0x000e220000209000 */
[----:B------:R-:W-:-:S07]  /*0220*/  ISETP.NE.U32.AND P2, PT, R2, RZ, PT ;  /* 0x000000ff0200720c */ /* 0x000fce0003f45070 */
[----:B0-----:R-:W0:Y:S02]  /*0230*/  MUFU.RCP R6, R6 ;  /* 0x0000000600067308 */ /* 0x001e240000001000 */
[----:B0-----:R-:W-:-:S06]  /*0240*/  VIADD R8, R6, 0xffffffe ;  /* 0x0ffffffe06087836 */ /* 0x001fcc0000000000 */
[----:B------:R0:W1:Y:S02]  /*0250*/  F2I.FTZ.U32.TRUNC.NTZ R9, R8 ;  /* 0x0000000800097305 */ /* 0x000064000021f000 */
[----:B0-----:R-:W-:Y:S02]  /*0260*/  IMAD.MOV.U32 R8, RZ, RZ, RZ ;  /* 0x000000ffff087224 */ /* 0x001fe400078e00ff */
[----:B-1----:R-:W-:-:S04]  /*0270*/  IMAD.MOV R11, RZ, RZ, -R9 ;  /* 0x000000ffff0b7224 */ /* 0x002fc800078e0a09 */
[----:B------:R-:W-:-:S04]  /*0280*/  IMAD R11, R11, R2, RZ ;  /* 0x000000020b0b7224 */ /* 0x000fc800078e02ff */
[----:B------:R-:W-:-:S06]  /*0290*/  IMAD.HI.U32 R10, R9, R11, R8 ;  /* 0x0000000b090a7227 */ /* 0x000fcc00078e0008 */
[----:B------:R-:W-:-:S04]  /*02a0*/  IMAD.HI.U32 R6, R10, R7, RZ ;  /* 0x000000070a067227 */ /* 0x000fc800078e00ff */
[----:B------:R-:W-:-:S04]  /*02b0*/  IMAD.MOV R9, RZ, RZ, -R6 ;  /* 0x000000ffff097224 */ /* 0x000fc800078e0a06 */
[----:B------:R-:W-:-:S05]  /*02c0*/  IMAD R7, R2, R9, R7 ;  /* 0x0000000902077224 */ /* 0x000fca00078e0207 */
[----:B------:R-:W-:-:S13]  /*02d0*/  ISETP.GE.U32.AND P0, PT, R7, R2, PT ;  /* 0x000000020700720c */ /* 0x000fda0003f06070 */
[----:B------:R-:W-:Y:S02]  /*02e0*/  @P0 IMAD.IADD R7, R7, 0x1, -R2 ;  /* 0x0000000107070824 */ /* 0x000fe400078e0a02 */
[----:B------:R-:W-:-:S03]  /*02f0*/  @P0 VIADD R6, R6, 0x1 ;  /* 0x0000000106060836 */ /* 0x000fc60000000000 */
[----:B------:R-:W-:Y:S01]  /*0300*/  ISETP.GE.U32.AND P1, PT, R7, R2, PT ;  /* 0x000000020700720c */ /* 0x000fe20003f26070 */
[----:B------:R-:W-:-:S12]  /*0310*/  IMAD.MOV.U32 R7, RZ, RZ, RZ ;  /* 0x000000ffff077224 */ /* 0x000fd800078e00ff */
[----:B------:R-:W-:Y:S01]  /*0320*/  @P1 VIADD R6, R6, 0x1 ;  /* 0x0000000106061836 */ /* 0x000fe20000000000 */
[----:B------:R-:W-:Y:S01]  /*0330*/  @!P2 LOP3.LUT R6, RZ, R2, RZ, 0x33, !PT ;  /* 0x00000002ff06a212 */ /* 0x000fe200078e33ff */
[----:B------:R-:W-:Y:S06]  /*0340*/  BRA `(.L_x_55) ;  /* 0x0000000000107947 */ /* 0x000fec0003800000 */
.L_x_54:
[----:B------:R-:W-:-:S07]  /*0350*/  MOV R6, 0x370 ;  /* 0x0000037000067802 */ /* 0x000fce0000000f00 */
[----:B-----5:R-:W-:Y:S05]  /*0360*/  CALL.REL.NOINC `($__internal_5_$__cuda_sm20_div_u64) ;  /* 0x00000004005c7944 */ /* 0x020fea0003c00000 */
[----:B------:R-:W-:Y:S02]  /*0370*/  IMAD.MOV.U32 R6, RZ, RZ, R8 ;  /* 0x000000ffff067224 */ /* 0x000fe400078e0008 */
[----:B------:R-:W-:-:S07]  /*0380*/  IMAD.MOV.U32 R7, RZ, RZ, R9 ;  /* 0x000000ffff077224 */ /* 0x000fce00078e0009 */
.L_x_55:
[----:B------:R-:W-:Y:S05]  /*0390*/  BSYNC.RECONVERGENT B0 ;  /* 0x0000000000007941 */ /* 0x000fea0003800200 */
.L_x_53:
        /* <DEDUP_REMOVED lines=9> */
[----:B------:R-:W0:Y:S01]  /*0430*/  LDC.64 R10, c[0x0][0x388] ;  /* 0x0000e200ff0a7b82 */ /* 0x000e220000000a00 */
[----:B------:R-:W-:Y:S02]  /*0440*/  VIADD R8, R4, 0x1 ;  /* 0x0000000104087836 */ /* 0x000fe40000000000 */
[----:B------:R-:W-:-:S03]  /*0450*/  IMAD.MOV.U32 R4, RZ, RZ, R3 ;  /* 0x000000ffff047224 */ /* 0x000fc600078e0003 */
[----:B------:R-:W-:Y:S02]  /*0460*/  LOP3.LUT R8, R8, 0x3, RZ, 0xc0, !PT ;  /* 0x0000000308087812 */ /* 0x000fe400078ec0ff */
[----:B------:R-:W1:Y:S02]  /*0470*/  LDC.64 R12, c[0x0][0x380] ;  /* 0x0000e000ff0c7b82 */ /* 0x000e640000000a00 */
[----:B------:R-:W-:Y:S01]  /*0480*/  IADD3 R8, P2, PT, RZ, -R8, RZ ;  /* 0x80000008ff087210 */ /* 0x000fe20007f5e0ff */
[----:B0-----:R-:W-:-:S04]  /*0490*/  IMAD.WIDE.U32 R6, R10, UR6, R4 ;  /* 0x000000060a067c25 */ /* 0x001fc8000f8e0004 */
[----:B------:R-:W-:Y:S02]  /*04a0*/  IMAD R9, R11, UR6, R7 ;  /* 0x000000060b097c24 */ /* 0x000fe4000f8e0207 */
[----:B------:R-:W-:Y:S01]  /*04b0*/  IMAD.X R10, RZ, RZ, -0x1, P2 ;  /* 0xffffffffff0a7424 */ /* 0x000fe200010e06ff */
[----:B-1----:R-:W-:-:S04]  /*04c0*/  LEA R4, P1, R6, R12, 0x1 ;  /* 0x0000000c06047211 */ /* 0x002fc800078208ff */
[----:B------:R-:W-:-:S09]  /*04d0*/  LEA.HI.X R9, R6, R13, R9, 0x1, P1 ;  /* 0x0000000d06097211 */ /* 0x000fd200008f0c09 */
.L_x_58:
[----:B0-----:R-:W-:Y:S02]  /*04e0*/  IMAD.MOV.U32 R6, RZ, RZ, R4 ;  /* 0x000000ffff067224 */ /* 0x001fe400078e0004 */
[----:B------:R-:W-:-:S05]  /*04f0*/  IMAD.MOV.U32 R7, RZ, RZ, R9 ;  /* 0x000000ffff077224 */ /* 0x000fca00078e0009 */
[----:B------:R-:W2:Y:S01]  /*0500*/  LDG.E.U16 R4, desc[UR4][R6.64] ;  /* 0x0000000406047981 */ /* 0x000ea2000c1e1500 */
[----:B------:R-:W-:Y:S02]  /*0510*/  IADD3 R8, P1, PT, R8, 0x1, RZ ;  /* 0x0000000108087810 */ /* 0x000fe40007f3e0ff */
[----:B------:R-:W-:-:S03]  /*0520*/  IADD3 R3, P2, PT, R2, R3, RZ ;  /* 0x0000000302037210 */ /* 0x000fc60007f5e0ff */
[----:B------:R-:W-:Y:S01]  /*0530*/  IMAD.X R10, RZ, RZ, R10, P1 ;  /* 0x000000ffff0a7224 */ /* 0x000fe200008e060a */
[----:B------:R-:W-:Y:S01]  /*0540*/  ISETP.NE.U32.AND P1, PT, R8, RZ, PT ;  /* 0x000000ff0800720c */ /* 0x000fe20003f25070 */
[----:B------:R-:W-:-:S03]  /*0550*/  IMAD.X R5, RZ, RZ, R5, P2 ;  /* 0x000000ffff057224 */ /* 0x000fc600010e0605 */
[----:B------:R-:W-:Y:S01]  /*0560*/  ISETP.NE.AND.EX P1, PT, R10, RZ, PT, P1 ;  /* 0x000000ff0a00720c */ /* 0x000fe20003f25310 */
[----:B--2---:R-:W-:Y:S01]  /*0570*/  IMAD.U32 R9, R4, 0x10000, RZ ;  /* 0x0001000004097824 */ /* 0x004fe200078e00ff */
[----:B------:R-:W-:-:S03]  /*0580*/  LEA R4, P3, R2, R6, 0x1 ;  /* 0x0000000602047211 */ /* 0x000fc600078608ff */
[----:B-----5:R-:W-:-:S05]  /*0590*/  FMUL R9, R0, R9 ;  /* 0x0000000900097220 */ /* 0x020fca0000400000 */
[----:B------:R-:W-:-:S04]  /*05a0*/  F2FP.BF16.F32.PACK_AB R9, RZ, R9 ;  /* 0x00000009ff09723e */ /* 0x000fc800000010ff */
[----:B------:R-:W-:Y:S02]  /*05b0*/  PRMT R11, R9, 0x7610, R11 ;  /* 0x00007610090b7816 */ /* 0x000fe4000000000b */
[----:B------:R-:W-:-:S03]  /*05c0*/  LEA.HI.X R9, R2, R7, RZ, 0x1, P3 ;  /* 0x0000000702097211 */ /* 0x000fc600018f0cff */
[----:B------:R0:W-:Y:S01]  /*05d0*/  STG.E.U16 desc[UR4][R6.64], R11 ;  /* 0x0000000b06007986 */ /* 0x0001e2000c101504 */
[----:B------:R-:W-:Y:S05]  /*05e0*/  @P1 BRA `(.L_x_58) ;  /* 0xfffffffc00bc1947 */ /* 0x000fea000383ffff */
.L_x_57:
[----:B------:R-:W-:Y:S05]  /*05f0*/  BSYNC.RECONVERGENT B0 ;  /* 0x0000000000007941 */ /* 0x000fea0003800200 */
.L_x_56:
[----:B------:R-:W-:Y:S05]  /*0600*/  @!P0 EXIT ;  /* 0x000000000000894d */ /* 0x000fea0003800000 */
[----:B0-----:R-:W0:Y:S01]  /*0610*/  LDC.64 R6, c[0x0][0x380] ;  /* 0x0000e000ff067b82 */ /* 0x001e220000000a00 */
[----:B------:R-:W-:Y:S01]  /*0620*/  IMAD.SHL.U32 R17, R2, 0x2, RZ ;  /* 0x0000000202117824 */ /* 0x000fe200078e00ff */
[----:B------:R-:W-:Y:S01]  /*0630*/  SHF.R.U32.HI R15, RZ, 0x1f, R2 ;  /* 0x0000001fff0f7819 */ /* 0x000fe20000011602 */
[----:B------:R-:W1:Y:S05]  /*0640*/  LDCU.64 UR8, c[0x0][0x390] ;  /* 0x00007200ff0877ac */ /* 0x000e6a0008000a00 */
[----:B------:R-:W2:Y:S02]  /*0650*/  LDC.64 R8, c[0x0][0x388] ;  /* 0x0000e200ff087b82 */ /* 0x000ea40000000a00 */
.L_x_59:
[----:B------:R-:W-:-:S04]  /*0660*/  IMAD.MOV.U32 R4, RZ, RZ, R3 ;  /* 0x000000ffff047224 */ /* 0x000fc800078e0003 */
[----:B--23--:R-:W-:-:S04]  /*0670*/  IMAD.WIDE.U32 R12, R8, UR6, R4 ;  /* 0x00000006080c7c25 */ /* 0x00cfc8000f8e0004 */
[----:B------:R-:W-:Y:S01]  /*0680*/  IMAD R4, R9, UR6, R13 ;  /* 0x0000000609047c24 */ /* 0x000fe2000f8e020d */
[----:B0-----:R-:W-:-:S04]  /*0690*/  LEA R10, P0, R12, R6, 0x1 ;  /* 0x000000060c0a7211 */ /* 0x001fc800078008ff */
[----:B------:R-:W-:-:S05]  /*06a0*/  LEA.HI.X R11, R12, R7, R4, 0x1, P0 ;  /* 0x000000070c0b7211 */ /* 0x000fca00000f0c04 */
[----:B------:R-:W2:Y:S01]  /*06b0*/  LDG.E.U16 R4, desc[UR4][R10.64] ;  /* 0x000000040a047981 */ /* 0x000ea2000c1e1500 */
[----:B------:R-:W-:Y:S01]  /*06c0*/  IADD3 R12, P0, PT, R17, R10, RZ ;  /* 0x0000000a110c7210 */ /* 0x000fe20007f1e0ff */
[----:B--2---:R-:W-:-:S04]  /*06d0*/  IMAD.U32 R13, R4, 0x10000, RZ ;  /* 0x00010000040d7824 */ /* 0x004fc800078e00ff */
[----:B-----5:R-:W-:-:S05]  /*06e0*/  FMUL R13, R0, R13 ;  /* 0x0000000d000d7220 */ /* 0x020fca0000400000 */
[----:B------:R-:W-:Y:S01]  /*06f0*/  F2FP.BF16.F32.PACK_AB R4, RZ, R13 ;  /* 0x0000000dff04723e */ /* 0x000fe200000010ff */
[----:B------:R-:W-:-:S03]  /*0700*/  IMAD.X R13, R15, 0x1, R11, P0 ;  /* 0x000000010f0d7824 */ /* 0x000fc600000e060b */
[----:B------:R-:W-:-:S05]  /*0710*/  PRMT R14, R4, 0x7610, R14 ;  /* 0x00007610040e7816 */ /* 0x000fca000000000e */
[----:B------:R0:W-:Y:S04]  /*0720*/  STG.E.U16 desc[UR4][R10.64], R14 ;  /* 0x0000000e0a007986 */ /* 0x0001e8000c101504 */
[----:B------:R-:W2:Y:S01]  /*0730*/  LDG.E.U16 R4, desc[UR4][R12.64] ;  /* 0x000000040c047981 */ /* 0x000ea2000c1e1500 */
[----:B------:R-:W-:Y:S01]  /*0740*/  IADD3 R18, P0, PT, R17, R12, RZ ;  /* 0x0000000c11127210 */ /* 0x000fe20007f1e0ff */
[----:B--2---:R-:W-:-:S04]  /*0750*/  IMAD.U32 R19, R4, 0x10000, RZ ;  /* 0x0001000004137824 */ /* 0x004fc800078e00ff */
[----:B------:R-:W-:-:S05]  /*0760*/  FMUL R19, R0, R19 ;  /* 0x0000001300137220 */ /* 0x000fca0000400000 */
[----:B------:R-:W-:Y:S01]  /*0770*/  F2FP.BF16.F32.PACK_AB R4, RZ, R19 ;  /* 0x00000013ff04723e */ /* 0x000fe200000010ff */
[----:B------:R-:W-:-:S03]  /*0780*/  IMAD.X R19, R15, 0x1, R13, P0 ;  /* 0x000000010f137824 */ /* 0x000fc600000e060d */
[----:B0-----:R-:W-:-:S05]  /*0790*/  PRMT R11, R4, 0x7610, R11 ;  /* 0x00007610040b7816 */ /* 0x001fca000000000b */
[----:B------:R0:W-:Y:S04]  /*07a0*/  STG.E.U16 desc[UR4][R12.64], R11 ;  /* 0x0000000b0c007986 */ /* 0x0001e8000c101504 */
[----:B------:R-:W2:Y:S01]  /*07b0*/  LDG.E.U16 R4, desc[UR4][R18.64] ;  /* 0x0000000412047981 */ /* 0x000ea2000c1e1500 */
[----:B------:R-:W-:-:S05]  /*07c0*/  IADD3 R10, P0, PT, R17, R18, RZ ;  /* 0x00000012110a7210 */ /* 0x000fca0007f1e0ff */
[----:B0-----:R-:W-:Y:S02]  /*07d0*/  IMAD.X R11, R15, 0x1, R19, P0 ;  /* 0x000000010f0b7824 */ /* 0x001fe400000e0613 */
[----:B--2---:R-:W-:-:S04]  /*07e0*/  IMAD.U32 R21, R4, 0x10000, RZ ;  /* 0x0001000004157824 */ /* 0x004fc800078e00ff */
[----:B------:R-:W-:-:S05]  /*07f0*/  FMUL R21, R0, R21 ;  /* 0x0000001500157220 */ /* 0x000fca0000400000 */
[----:B------:R-:W-:-:S04]  /*0800*/  F2FP.BF16.F32.PACK_AB R21, RZ, R21 ;  /* 0x00000015ff15723e */ /* 0x000fc800000010ff */
[----:B------:R-:W-:-:S05]  /*0810*/  PRMT R13, R21, 0x7610, R13 ;  /* 0x00007610150d7816 */ /* 0x000fca000000000d */
[----:B------:R3:W-:Y:S04]  /*0820*/  STG.E.U16 desc[UR4][R18.64], R13 ;  /* 0x0000000d12007986 */ /* 0x0007e8000c101504 */
[----:B------:R-:W2:Y:S01]  /*0830*/  LDG.E.U16 R4, desc[UR4][R10.64] ;  /* 0x000000040a047981 */ /* 0x000ea2000c1e1500 */
[----:B------:R-:W-:-:S04]  /*0840*/  LEA R3, P0, R2, R3, 0x2 ;  /* 0x0000000302037211 */ /* 0x000fc800078010ff */
[----:B------:R-:W-:Y:S02]  /*0850*/  LEA.HI.X R5, R2, R5, RZ, 0x2, P0 ;  /* 0x0000000502057211 */ /* 0x000fe400000f14ff */
[----:B-1----:R-:W-:-:S04]  /*0860*/  ISETP.GE.U32.AND P0, PT, R3, UR8, PT ;  /* 0x0000000803007c0c */ /* 0x002fc8000bf06070 */
[----:B------:R-:W-:Y:S01]  /*0870*/  ISETP.GE.AND.EX P0, PT, R5, UR9, PT, P0 ;  /* 0x0000000905007c0c */ /* 0x000fe2000bf06300 */
[----:B--2---:R-:W-:-:S04]  /*0880*/  IMAD.U32 R21, R4, 0x10000, RZ ;  /* 0x0001000004157824 */ /* 0x004fc800078e00ff */
[----:B------:R-:W-:-:S05]  /*0890*/  FMUL R21, R0, R21 ;  /* 0x0000001500157220 */ /* 0x000fca0000400000 */
[----:B------:R-:W-:-:S05]  /*08a0*/  F2FP.BF16.F32.PACK_AB R21, RZ, R21 ;  /* 0x00000015ff15723e */ /* 0x000fca00000010ff */
[----:B------:R3:W-:Y:S01]  /*08b0*/  STG.E.U16 desc[UR4][R10.64], R21 ;  /* 0x000000150a007986 */ /* 0x0007e2000c101504 */
[----:B------:R-:W-:Y:S05]  /*08c0*/  @!P0 BRA `(.L_x_59) ;  /* 0xfffffffc00648947 */ /* 0x000fea000383ffff */
[----:B------:R-:W-:Y:S05]  /*08d0*/  EXIT ;  /* 0x000000000000794d */ /* 0x000fea0003800000 */
        .weak           $__internal_5_$__cuda_sm20_div_u64
        .type           $__internal_5_$__cuda_sm20_div_u64,@function
        .size           $__internal_5_$__cuda_sm20_div_u64,(.L_x_79 - $__internal_5_$__cuda_sm20_div_u64)
$__internal_5_$__cuda_sm20_div_u64:
        /* <DEDUP_REMOVED lines=53> */
[----:B------:R-:W-:Y:S02]  /*0c30*/  IADD3 R8, P2, PT, R13, 0x1, RZ ;  /* 0x000000010d087810 */ /* 0x000fe40007f5e0ff */
[----:B------:R-:W-:Y:S02]  /*0c40*/  SEL R11, R11, R12, P0 ;  /* 0x0000000c0b0b7207 */ /* 0x000fe40000000000 */
[----:B------:R-:W-:Y:S01]  /*0c50*/  ISETP.GE.U32.AND P0, PT, R7, R2, PT ;  /* 0x000000020700720c */ /* 0x000fe20003f06070 */
[----:B------:R-:W-:Y:S01]  /*0c60*/  IMAD.X R9, RZ, RZ, R10, P2 ;  /* 0x000000ffff097224 */ /* 0x000fe200010e060a */
[----:B------:R-:W-:Y:S01]  /*0c70*/  ISETP.NE.U32.AND P1, PT, R2, RZ, PT ;  /* 0x000000ff0200720c */ /* 0x000fe20003f25070 */
[----:B------:R-:W-:Y:S01]  /*0c80*/  IMAD.MOV.U32 R7, RZ, RZ, 0x0 ;  /* 0x00000000ff077424 */ /* 0x000fe200078e00ff */
[----:B------:R-:W-:-:S02]  /*0c90*/  ISETP.GE.U32.AND.EX P0, PT, R11, RZ, PT, P0 ;  /* 0x000000ff0b00720c */ /* 0x000fc40003f06100 */
[----:B------:R-:W-:Y:S02]  /*0ca0*/  ISETP.NE.AND.EX P1, PT, RZ, RZ, PT, P1 ;  /* 0x000000ffff00720c */ /* 0x000fe40003f25310 */
[----:B------:R-:W-:Y:S02]  /*0cb0*/  SEL R8, R8, R13, P0 ;  /* 0x0000000d08087207 */ /* 0x000fe40000000000 */
[----:B------:R-:W-:Y:S02]  /*0cc0*/  SEL R9, R9, R10, P0 ;  /* 0x0000000a09097207 */ /* 0x000fe40000000000 */
[----:B------:R-:W-:Y:S02]  /*0cd0*/  SEL R8, R8, 0xffffffff, P1 ;  /* 0xffffffff08087807 */ /* 0x000fe40000800000 */
[----:B------:R-:W-:Y:S01]  /*0ce0*/  SEL R9, R9, 0xffffffff, P1 ;  /* 0xffffffff09097807 */ /* 0x000fe20000800000 */
[----:B------:R-:W-:Y:S06]  /*0cf0*/  RET.REL.NODEC R6 `(_Z15scale_frob_bf16P13__nv_bfloat16xxPKfx) ;  /* 0xfffffff006c07950 */ /* 0x000fec0003c3ffff */
.L_x_60:
        /* <DEDUP_REMOVED lines=16> */
.L_x_79:


//--------------------- .text._Z16reduce_frob_bf16PK13__nv_bfloat16xxPfx --------------------------
	.section	.text._Z16reduce_frob_bf16PK13__nv_bfloat16xxPfx,"ax",@progbits
	.align	128
        .global         _Z16reduce_frob_bf16PK13__nv_bfloat16xxPfx
        .type           _Z16reduce_frob_bf16PK13__nv_bfloat16xxPfx,@function
        .size           _Z16reduce_frob_bf16PK13__nv_bfloat16xxPfx,(.L_x_80 - _Z16reduce_frob_bf16PK13__nv_bfloat16xxPfx)
        .other          _Z16reduce_frob_bf16PK13__nv_bfloat16xxPfx,@"STO_CUDA_ENTRY STV_DEFAULT"
_Z16reduce_frob_bf16PK13__nv_bfloat16xxPfx:
.text._Z16reduce_frob_bf16PK13__nv_bfloat16xxPfx:
[----:B------:R-:W-:Y:S08]  /*0000*/  LDC R1, c[0x0][0x37c] ;  /* 0x0000df00ff017b82 */ /* 0x000ff00000000800 */
[----:B------:R-:W0:Y:S08]  /*0010*/  S2UR UR6, SR_CTAID.X ;  /* 0x00000000000679c3 */ /* 0x000e300000002500 */
[----:B------:R-:W0:Y:S02]  /*0020*/  LDC.64 R2, c[0x0][0x3a0] ;  /* 0x0000e800ff027b82 */ /* 0x000e240000000a00 */
[----:B0-----:R-:W-:-:S04]  /*0030*/  ISETP.LE.U32.AND P0, PT, R2, UR6, PT ;  /* 0x0000000602007c0c */ /* 0x001fc8000bf03070 */
[----:B------:R-:W-:-:S13]  /*0040*/  ISETP.GE.AND.EX P0, PT, RZ, R3, PT, P0 ;  /* 0x00000003ff00720c */ /* 0x000fda0003f06300 */
[----:B------:R-:W-:Y:S05]  /*0050*/  @P0 EXIT ;  /* 0x000000000000094d */ /* 0x000fea0003800000 */
[----:B------:R-:W0:Y:S01]  /*0060*/  S2R R2, SR_TID.X ;  /* 0x0000000000027919 */ /* 0x000e220000002100 */
[----:B------:R-:W0:Y:S01]  /*0070*/  LDCU.64 UR4, c[0x0][0x390] ;  /* 0x00007200ff0477ac */ /* 0x000e220008000a00 */
[----:B------:R-:W-:Y:S01]  /*0080*/  BSSY.RECONVERGENT B0, `(.L_x_61) ;  /* 0x0000078000007945 */ /* 0x000fe20003800200 */
[----:B------:R-:W-:Y:S01]  /*0090*/  IMAD.MOV.U32 R8, RZ, RZ, RZ ;  /* 0x000000ffff087224 */ /* 0x000fe200078e00ff */
[----:B------:R-:W1:Y:S01]  /*00a0*/  LDCU.64 UR8, c[0x0][0x358] ;  /* 0x00006b00ff0877ac */ /* 0x000e620008000a00 */
[----:B------:R-:W2:Y:S01]  /*00b0*/  LDCU.64 UR10, c[0x0][0x390] ;  /* 0x00007200ff0a77ac */ /* 0x000ea20008000a00 */
[----:B0-----:R-:W-:-:S04]  /*00c0*/  ISETP.GE.U32.AND P0, PT, R2, UR4, PT ;  /* 0x0000000402007c0c */ /* 0x001fc8000bf06070 */
[----:B------:R-:W-:-:S13]  /*00d0*/  ISETP.GE.AND.EX P0, PT, RZ, UR5, PT, P0 ;  /* 0x00000005ff007c0c */ /* 0x000fda000bf06300 */
[----:B-12---:R-:W-:Y:S05]  /*00e0*/  @P0 BRA `(.L_x_62) ;  /* 0x0000000400c40947 */ /* 0x006fea0003800000 */
[----:B------:R-:W0:Y:S01]  /*00f0*/  LDC R0, c[0x0][0x360] ;  /* 0x0000d800ff007b82 */ /* 0x000e220000000800 */
[----:B------:R-:W-:Y:S01]  /*0100*/  BSSY.RECONVERGENT B1, `(.L_x_63) ;  /* 0x0000026000017945 */ /* 0x000fe20003800200 */
[----:B0-----:R-:W-:-:S04]  /*0110*/  IADD3 R6, P1, PT, R2, R0, RZ ;  /* 0x0000000002067210 */ /* 0x001fc80007f3e0ff */
[C---:B------:R-:W-:Y:S01]  /*0120*/  ISETP.GE.U32.AND P0, PT, R6.reuse, UR4, PT ;  /* 0x0000000406007c0c */ /* 0x040fe2000bf06070 */
[----:B------:R-:W-:Y:S01]  /*0130*/  IMAD.X R8, RZ, RZ, RZ, P1 ;  /* 0x000000ffff087224 */ /* 0x000fe200008e06ff */
[----:B------:R-:W-:-:S04]  /*0140*/  ISETP.GT.U32.AND P1, PT, R6, UR4, PT ;  /* 0x0000000406007c0c */ /* 0x000fc8000bf24070 */
[C---:B------:R-:W-:Y:S02]  /*0150*/  ISETP.GE.U32.AND.EX P0, PT, R8.reuse, UR5, PT, P0 ;  /* 0x0000000508007c0c */ /* 0x040fe4000bf06100 */
[----:B------:R-:W-:Y:S02]  /*0160*/  ISETP.GT.U32.AND.EX P1, PT, R8, UR5, PT, P1 ;  /* 0x0000000508007c0c */ /* 0x000fe4000bf24110 */
[----:B------:R-:W-:Y:S02]  /*0170*/  SEL R4, RZ, 0x1, P0 ;  /* 0x00000001ff047807 */ /* 0x000fe40000000000 */
[----:B------:R-:W-:Y:S02]  /*0180*/  SEL R5, R6, UR4, P1 ;  /* 0x0000000406057c07 */ /* 0x000fe40008800000 */
[----:B------:R-:W-:Y:S02]  /*0190*/  SEL R7, R8, UR5, P1 ;  /* 0x0000000508077c07 */ /* 0x000fe40008800000 */
[----:B------:R-:W-:-:S04]  /*01a0*/  IADD3 R5, P0, P1, R5, -R6, -R4 ;  /* 0x8000000605057210 */ /* 0x000fc8000791e804 */
        /* <DEDUP_REMOVED lines=14> */
[----:B------:R-:W-:Y:S02]  /*0290*/  IMAD R5, R0, R7, R5 ;  /* 0x0000000700057224 */ /* 0x000fe400078e0205 */
[----:B------:R-:W-:-:S03]  /*02a0*/  IMAD.MOV.U32 R7, RZ, RZ, RZ ;  /* 0x000000ffff077224 */ /* 0x000fc600078e00ff */
[----:B------:R-:W-:-:S13]  /*02b0*/  ISETP.GE.U32.AND P0, PT, R5, R0, PT ;  /* 0x000000000500720c */ /* 0x000fda0003f06070 */
[----:B------:R-:W-:Y:S01]  /*02c0*/  @P0 IADD3 R5, PT, PT, R5, -R0, RZ ;  /* 0x8000000005050210 */ /* 0x000fe20007ffe0ff */
[----:B------:R-:W-:-:S03]  /*02d0*/  @P0 VIADD R6, R6, 0x1 ;  /* 0x0000000106060836 */ /* 0x000fc60000000000 */
[----:B------:R-:W-:-:S13]  /*02e0*/  ISETP.GE.U32.AND P1, PT, R5, R0, PT ;  /* 0x000000000500720c */ /* 0x000fda0003f26070 */
[----:B------:R-:W-:Y:S01]  /*02f0*/  @P1 VIADD R6, R6, 0x1 ;  /* 0x0000000106061836 */ /* 0x000fe20000000000 */
[----:B------:R-:W-:Y:S01]  /*0300*/  @!P2 LOP3.LUT R6, RZ, R0, RZ, 0x33, !PT ;  /* 0x00000000ff06a212 */ /* 0x000fe200078e33ff */
[----:B------:R-:W-:Y:S06]  /*0310*/  BRA `(.L_x_65) ;  /* 0x0000000000107947 */ /* 0x000fec0003800000 */
.L_x_64:
[----:B------:R-:W-:-:S07]  /*0320*/  MOV R6, 0x340 ;  /* 0x0000034000067802 */ /* 0x000fce0000000f00 */
[----:B------:R-:W-:Y:S05]  /*0330*/  CALL.REL.NOINC `($__internal_6_$__cuda_sm20_div_u64) ;  /* 0x0000000400bc7944 */ /* 0x000fea0003c00000 */
[----:B------:R-:W-:Y:S02]  /*0340*/  IMAD.MOV.U32 R6, RZ, RZ, R5 ;  /* 0x000000ffff067224 */ /* 0x000fe400078e0005 */
[----:B------:R-:W-:-:S07]  /*0350*/  IMAD.MOV.U32 R7, RZ, RZ, R8 ;  /* 0x000000ffff077224 */ /* 0x000fce00078e0008 */
.L_x_65:
[----:B------:R-:W-:Y:S05]  /*0360*/  BSYNC.RECONVERGENT B1 ;  /* 0x0000000000017941 */ /* 0x000fea0003800200 */
.L_x_63:
[----:B------:R-:W-:Y:S01]  /*0370*/  IADD3 R4, P0, PT, R6, R4, RZ ;  /* 0x0000000406047210 */ /* 0x000fe20007f1e0ff */
[----:B------:R-:W-:Y:S01]  /*0380*/  BSSY.RECONVERGENT B1, `(.L_x_66) ;  /* 0x0000026000017945 */ /* 0x000fe20003800200 */
[----:B------:R-:W-:Y:S02]  /*0390*/  HFMA2 R8, -RZ, RZ, 0, 0 ;  /* 0x00000000ff087431 */ /* 0x000fe400000001ff */
[----:B------:R-:W-:Y:S01]  /*03a0*/  IMAD.MOV.U32 R9, RZ, RZ, R2 ;  /* 0x000000ffff097224 */ /* 0x000fe200078e0002 */
[C---:B------:R-:W-:Y:S01]  /*03b0*/  LOP3.LUT R5, R4.reuse, 0x3, RZ, 0xc0, !PT ;  /* 0x0000000304057812 */ /* 0x040fe200078ec0ff */
[----:B------:R-:W-:Y:S01]  /*03c0*/  IMAD.X R6, RZ, RZ, R7, P0 ;  /* 0x000000ffff067224 */ /* 0x000fe200000e0607 */
[----:B------:R-:W-:Y:S01]  /*03d0*/  ISETP.GE.U32.AND P0, PT, R4, 0x3, PT ;  /* 0x000000030400780c */ /* 0x000fe20003f06070 */
[----:B------:R-:W-:Y:S01]  /*03e0*/  IMAD.MOV.U32 R11, RZ, RZ, RZ ;  /* 0x000000ffff0b7224 */ /* 0x000fe200078e00ff */
[----:B------:R-:W-:Y:S02]  /*03f0*/  ISETP.NE.U32.AND P1, PT, R5, 0x3, PT ;  /* 0x000000030500780c */ /* 0x000fe40003f25070 */
[----:B------:R-:W-:-:S02]  /*0400*/  ISETP.GE.U32.AND.EX P0, PT, R6, RZ, PT, P0 ;  /* 0x000000ff0600720c */ /* 0x000fc40003f06100 */
[----:B------:R-:W-:-:S13]  /*0410*/  ISETP.NE.AND.EX P1, PT, RZ, RZ, PT, P1 ;  /* 0x000000ffff00720c */ /* 0x000fda0003f25310 */
[----:B------:R-:W-:Y:S05]  /*0420*/  @!P1 BRA `(.L_x_67) ;  /* 0x00000000006c9947 */ /* 0x000fea0003800000 */
[----:B------:R-:W0:Y:S01]  /*0430*/  LDC.64 R8, c[0x0][0x388] ;  /* 0x0000e200ff087b82 */ /* 0x000e220000000a00 */
[----:B------:R-:W-:Y:S02]  /*0440*/  VIADD R6, R4, 0x1 ;  /* 0x0000000104067836 */ /* 0x000fe40000000000 */
[----:B------:R-:W-:-:S03]  /*0450*/  IMAD.MOV.U32 R3, RZ, RZ, RZ ;  /* 0x000000ffff037224 */ /* 0x000fc600078e00ff */
[----:B------:R-:W-:Y:S02]  /*0460*/  LOP3.LUT R6, R6, 0x3, RZ, 0xc0, !PT ;  /* 0x0000000306067812 */ /* 0x000fe400078ec0ff */
[----:B------:R-:W1:Y:S02]  /*0470*/  LDC.64 R10, c[0x0][0x380] ;  /* 0x0000e000ff0a7b82 */ /* 0x000e640000000a00 */
[----:B------:R-:W-:Y:S01]  /*0480*/  IADD3 R6, P2, PT, RZ, -R6, RZ ;  /* 0x80000006ff067210 */ /* 0x000fe20007f5e0ff */
[----:B0-----:R-:W-:-:S04]  /*0490*/  IMAD.WIDE.U32 R4, R8, UR6, R2 ;  /* 0x0000000608047c25 */ /* 0x001fc8000f8e0002 */
[----:B------:R-:W-:Y:S02]  /*04a0*/  IMAD R5, R9, UR6, R5 ;  /* 0x0000000609057c24 */ /* 0x000fe4000f8e0205 */
[----:B------:R-:W-:Y:S01]  /*04b0*/  IMAD.MOV.U32 R8, RZ, RZ, RZ ;  /* 0x000000ffff087224 */ /* 0x000fe200078e00ff */
[C---:B-1----:R-:W-:Y:S01]  /*04c0*/  LEA R13, P1, R4.reuse, R10, 0x1 ;  /* 0x0000000a040d7211 */ /* 0x042fe200078208ff */
[----:B------:R-:W-:Y:S02]  /*04d0*/  IMAD.MOV.U32 R9, RZ, RZ, R2 ;  /* 0x000000ffff097224 */ /* 0x000fe400078e0002 */
[----:B------:R-:W-:Y:S01]  /*04e0*/  IMAD.X R10, RZ, RZ, -0x1, P2 ;  /* 0xffffffffff0a7424 */ /* 0x000fe200010e06ff */
[----:B------:R-:W-:Y:S02]  /*04f0*/  LEA.HI.X R5, R4, R11, R5, 0x1, P1 ;  /* 0x0000000b04057211 */ /* 0x000fe400008f0c05 */
[----:B------:R-:W-:-:S07]  /*0500*/  MOV R11, RZ ;  /* 0x000000ff000b7202 */ /* 0x000fce0000000f00 */
.L_x_68:
[----:B------:R-:W-:-:S06]  /*0510*/  IMAD.MOV.U32 R4, RZ, RZ, R13 ;  /* 0x000000ffff047224 */ /* 0x000fcc00078e000d */
[----:B------:R0:W2:Y:S01]  /*0520*/  LDG.E.U16.CONSTANT R4, desc[UR8][R4.64] ;  /* 0x0000000804047981 */ /* 0x0000a2000c1e9500 */
[----:B------:R-:W-:Y:S02]  /*0530*/  IADD3 R6, P1, PT, R6, 0x1, RZ ;  /* 0x0000000106067810 */ /* 0x000fe40007f3e0ff */
[C---:B------:R-:W-:Y:S02]  /*0540*/  IADD3 R9, P2, PT, R0.reuse, R9, RZ ;  /* 0x0000000900097210 */ /* 0x040fe40007f5e0ff */
[----:B------:R-:W-:Y:S01]  /*0550*/  LEA R13, P3, R0, R13, 0x1 ;  /* 0x0000000d000d7211 */ /* 0x000fe200078608ff */
[----:B------:R-:W-:Y:S01]  /*0560*/  IMAD.X R10, RZ, RZ, R10, P1 ;  /* 0x000000ffff0a7224 */ /* 0x000fe200008e060a */
[----:B------:R-:W-:Y:S01]  /*0570*/  ISETP.NE.U32.AND P1, PT, R6, RZ, PT ;  /* 0x000000ff0600720c */ /* 0x000fe20003f25070 */
[----:B------:R-:W-:Y:S01]  /*0580*/  IMAD.X R11, RZ, RZ, R11, P2 ;  /* 0x000000ffff0b7224 */ /* 0x000fe200010e060b */
[----:B0-----:R-:W-:Y:S02]  /*0590*/  LEA.HI.X R5, R0, R5, RZ, 0x1, P3 ;  /* 0x0000000500057211 */ /* 0x001fe400018f0cff */
[----:B------:R-:W-:Y:S01]  /*05a0*/  ISETP.NE.AND.EX P1, PT, R10, RZ, PT, P1 ;  /* 0x000000ff0a00720c */ /* 0x000fe20003f25310 */
[----:B--2---:R-:W-:-:S04]  /*05b0*/  IMAD.U32 R7, R4, 0x10000, RZ ;  /* 0x0001000004077824 */ /* 0x004fc800078e00ff */
[----:B------:R-:W-:-:S08]  /*05c0*/  FFMA R8, R7, R7, R8 ;  /* 0x0000000707087223 */ /* 0x000fd00000000008 */
[----:B------:R-:W-:Y:S05]  /*05d0*/  @P1 BRA `(.L_x_68) ;  /* 0xfffffffc00cc1947 */ /* 0x000fea000383ffff */
.L_x_67:
[----:B------:R-:W-:Y:S05]  /*05e0*/  BSYNC.RECONVERGENT B1 ;  /* 0x0000000000017941 */ /* 0x000fea0003800200 */
.L_x_66:
[----:B------:R-:W-:Y:S05]  /*05f0*/  @!P0 BRA `(.L_x_62) ;  /* 0x0000000000808947 */ /* 0x000fea0003800000 */
[----:B------:R-:W0:Y:S01]  /*0600*/  LDC.64 R4, c[0x0][0x380] ;  /* 0x0000e000ff047b82 */ /* 0x000e220000000a00 */
[----:B------:R-:W-:Y:S02]  /*0610*/  SHF.L.U32 R17, R0, 0x1, RZ ;  /* 0x0000000100117819 */ /* 0x000fe400000006ff */
[----:B------:R-:W-:-:S05]  /*0620*/  SHF.R.U32.HI R15, RZ, 0x1f, R0 ;  /* 0x0000001fff0f7819 */ /* 0x000fca0000011600 */
[----:B------:R-:W1:Y:S02]  /*0630*/  LDC.64 R6, c[0x0][0x388] ;  /* 0x0000e200ff067b82 */ /* 0x000e640000000a00 */
.L_x_69:
[----:B------:R-:W-:-:S04]  /*0640*/  IMAD.MOV.U32 R10, RZ, RZ, R9 ;  /* 0x000000ffff0a7224 */ /* 0x000fc800078e0009 */
[----:B-1----:R-:W-:-:S04]  /*0650*/  IMAD.WIDE.U32 R12, R6, UR6, R10 ;  /* 0x00000006060c7c25 */ /* 0x002fc8000f8e000a */
[----:B------:R-:W-:Y:S01]  /*0660*/  IMAD R10, R7, UR6, R13 ;  /* 0x00000006070a7c24 */ /* 0x000fe2000f8e020d */
[----:B0-----:R-:W-:-:S04]  /*0670*/  LEA R20, P0, R12, R4, 0x1 ;  /* 0x000000040c147211 */ /* 0x001fc800078008ff */
[----:B------:R-:W-:Y:S02]  /*0680*/  LEA.HI.X R21, R12, R5, R10, 0x1, P0 ;  /* 0x000000050c157211 */ /* 0x000fe400000f0c0a */
[----:B------:R-:W-:-:S03]  /*0690*/  IADD3 R22, P0, PT, R17, R20, RZ ;  /* 0x0000001411167210 */ /* 0x000fc60007f1e0ff */
[----:B------:R-:W2:Y:S02]  /*06a0*/  LDG.E.U16.CONSTANT R20, desc[UR8][R20.64] ;  /* 0x0000000814147981 */ /* 0x000ea4000c1e9500 */
[----:B------:R-:W-:Y:S01]  /*06b0*/  IMAD.X R23, R15, 0x1, R21, P0 ;  /* 0x000000010f177824 */ /* 0x000fe200000e0615 */
[----:B------:R-:W-:-:S04]  /*06c0*/  IADD3 R12, P0, PT, R17, R22, RZ ;  /* 0x00000016110c7210 */ /* 0x000fc80007f1e0ff */
[----:B------:R-:W3:Y:S01]  /*06d0*/  LDG.E.U16.CONSTANT R22, desc[UR8][R22.64] ;  /* 0x0000000816167981 */ /* 0x000ee2000c1e9500 */
[----:B------:R-:W-:Y:S01]  /*06e0*/  IMAD.X R13, R15, 0x1, R23, P0 ;  /* 0x000000010f0d7824 */ /* 0x000fe200000e0617 */
[----:B------:R-:W-:-:S04]  /*06f0*/  IADD3 R18, P0, PT, R17, R12, RZ ;  /* 0x0000000c11127210 */ /* 0x000fc80007f1e0ff */
[----:B------:R-:W4:Y:S01]  /*0700*/  LDG.E.U16.CONSTANT R12, desc[UR8][R12.64] ;  /* 0x000000080c0c7981 */ /* 0x000f22000c1e9500 */
[----:B------:R-:W-:-:S05]  /*0710*/  IMAD.X R19, R15, 0x1, R13, P0 ;  /* 0x000000010f137824 */ /* 0x000fca00000e060d */
[----:B------:R-:W5:Y:S01]  /*0720*/  LDG.E.U16.CONSTANT R18, desc[UR8][R18.64] ;  /* 0x0000000812127981 */ /* 0x000f62000c1e9500 */
[----:B------:R-:W-:-:S04]  /*0730*/  LEA R9, P0, R0, R9, 0x2 ;  /* 0x0000000900097211 */ /* 0x000fc800078010ff */
[----:B------:R-:W-:Y:S02]  /*0740*/  LEA.HI.X R11, R0, R11, RZ, 0x2, P0 ;  /* 0x0000000b000b7211 */ /* 0x000fe400000f14ff */
[----:B------:R-:W-:-:S04]  /*0750*/  ISETP.GE.U32.AND P0, PT, R9, UR10, PT ;  /* 0x0000000a09007c0c */ /* 0x000fc8000bf06070 */
[----:B------:R-:W-:Y:S01]  /*0760*/  ISETP.GE.AND.EX P0, PT, R11, UR11, PT, P0 ;  /* 0x0000000b0b007c0c */ /* 0x000fe2000bf06300 */
[----:B--2---:R-:W-:-:S04]  /*0770*/  IMAD.U32 R25, R20, 0x10000, RZ ;  /* 0x0001000014197824 */ /* 0x004fc800078e00ff */
[----:B------:R-:W-:Y:S01]  /*0780*/  FFMA R8, R25, R25, R8 ;  /* 0x0000001919087223 */ /* 0x000fe20000000008 */
[----:B---3--:R-:W-:-:S05]  /*0790*/  SHF.L.U32 R27, R22, 0x10, RZ ;  /* 0x00000010161b7819 */ /* 0x008fca00000006ff */
[----:B------:R-:W-:Y:S01]  /*07a0*/  FFMA R8, R27, R27, R8 ;  /* 0x0000001b1b087223 */ /* 0x000fe20000000008 */
[----:B----4-:R-:W-:-:S04]  /*07b0*/  IMAD.U32 R21, R12, 0x10000, RZ ;  /* 0x000100000c157824 */ /* 0x010fc800078e00ff */
[----:B------:R-:W-:Y:S01]  /*07c0*/  FFMA R8, R21, R21, R8 ;  /* 0x0000001515087223 */ /* 0x000fe20000000008 */
[----:B-----5:R-:W-:-:S04]  /*07d0*/  IMAD.U32 R13, R18, 0x10000, RZ ;  /* 0x00010000120d7824 */ /* 0x020fc800078e00ff */
[----:B------:R-:W-:Y:S01]  /*07e0*/  FFMA R8, R13, R13, R8 ;  /* 0x0000000d0d087223 */ /* 0x000fe20000000008 */
[----:B------:R-:W-:Y:S06]  /*07f0*/  @!P0 BRA `(.L_x_69) ;  /* 0xfffffffc00908947 */ /* 0x000fec000383ffff */
.L_x_62:
[----:B------:R-:W-:Y:S05]  /*0800*/  BSYNC.RECONVERGENT B0 ;  /* 0x0000000000007941 */ /* 0x000fea0003800200 */
.L_x_61:
        /* <DEDUP_REMOVED lines=10> */
[----:B------:R-:W-:-:S07]  /*08b0*/  IMAD.U32 R0, RZ, RZ, UR7 ;  /* 0x00000007ff007e24 */ /* 0x000fce000f8e00ff */
.L_x_71:
[----:B0-----:R-:W-:-:S04]  /*08c0*/  SHF.R.U32.HI R8, RZ, 0x1, R0 ;  /* 0x00000001ff087819 */ /* 0x001fc80000011600 */
        /* <DEDUP_REMOVED lines=10> */
.L_x_70:
[----:B------:R-:W-:Y:S05]  /*0970*/  @P1 EXIT ;  /* 0x000000000000194d */ /* 0x000fea0003800000 */
[----:B------:R-:W1:Y:S01]  /*0980*/  S2UR UR5, SR_CgaCtaId ;  /* 0x00000000000579c3 */ /* 0x000e620000008800 */
[----:B------:R-:W-:Y:S02]  /*0990*/  UMOV UR4, 0x400 ;  /* 0x0000040000047882 */ /* 0x000fe40000000000 */
[----:B-1----:R-:W-:-:S09]  /*09a0*/  ULEA UR4, UR5, UR4, 0x18 ;  /* 0x0000000405047291 */ /* 0x002fd2000f8ec0ff */
[----:B0-----:R-:W0:Y:S02]  /*09b0*/  LDS R5, [UR4] ;  /* 0x00000004ff057984 */ /* 0x001e240008000800 */
[----:B------:R-:W1:Y:S02]  /*09c0*/  LDCU.64 UR4, c[0x0][0x398] ;  /* 0x00007300ff0477ac */ /* 0x000e640008000a00 */
[----:B-1----:R-:W-:-:S04]  /*09d0*/  ULEA UR4, UP0, UR6, UR4, 0x2 ;  /* 0x0000000406047291 */ /* 0x002fc8000f8010ff */
[----:B------:R-:W-:Y:S02]  /*09e0*/  ULEA.HI.X UR5, UR6, UR5, URZ, 0x2, UP0 ;  /* 0x0000000506057291 */ /* 0x000fe400080f14ff */
[----:B------:R-:W-:-:S04]  /*09f0*/  MOV R2, UR4 ;  /* 0x0000000400027c02 */ /* 0x000fc80008000f00 */
[----:B------:R-:W-:-:S05]  /*0a00*/  IMAD.U32 R3, RZ, RZ, UR5 ;  /* 0x00000005ff037e24 */ /* 0x000fca000f8e00ff */
[----:B0-----:R-:W-:Y:S01]  /*0a10*/  STG.E desc[UR8][R2.64], R5 ;  /* 0x0000000502007986 */ /* 0x001fe2000c101908 */
[----:B------:R-:W-:Y:S05]  /*0a20*/  EXIT ;  /* 0x000000000000794d */ /* 0x000fea0003800000 */
        .weak           $__internal_6_$__cuda_sm20_div_u64
        .type           $__internal_6_$__cuda_sm20_div_u64,@function
        .size           $__internal_6_$__cuda_sm20_div_u64,(.L_x_80 - $__internal_6_$__cuda_sm20_div_u64)
$__internal_6_$__cuda_sm20_div_u64:
        /* <DEDUP_REMOVED lines=10> */
[----:B------:R-:W-:Y:S01]  /*0ad0*/  IMAD.X R17, RZ, RZ, ~R11, P0 ;  /* 0x000000ffff117224 */ /* 0x000fe200000e0e0b */
[----:B------:R-:W-:-:S03]  /*0ae0*/  MOV R11, R8 ;  /* 0x00000008000b7202 */ /* 0x000fc60000000f00 */
        /* <DEDUP_REMOVED lines=26> */
[----:B------:R-:W-:-:S05]  /*0c90*/  IMAD.X R8, RZ, RZ, R12, P0 ;  /* 0x000000ffff087224 */ /* 0x000fca00000e060c */
[----:B------:R-:W-:Y:S01]  /*0ca0*/  IADD3.X R13, PT, PT, RZ, R8, RZ, P1, !PT ;  /* 0x00000008ff0d7210 */ /* 0x000fe20000ffe4ff */
[----:B------:R-:W-:-:S04]  /*0cb0*/  IMAD.WIDE.U32 R8, R11, R0, RZ ;  /* 0x000000000b087225 */ /* 0x000fc800078e00ff */
[----:B------:R-:W-:Y:S01]  /*0cc0*/  IMAD R10, R13, R0, R9 ;  /* 0x000000000d0a7224 */ /* 0x000fe200078e0209 */
[----:B------:R-:W-:-:S04]  /*0cd0*/  IADD3 R9, P0, PT, -R8, R5, RZ ;  /* 0x0000000508097210 */ /* 0x000fc80007f1e1ff */
[-C--:B------:R-:W-:Y:S01]  /*0ce0*/  IADD3 R5, P1, PT, -R0, R9.reuse, RZ ;  /* 0x0000000900057210 */ /* 0x080fe20007f3e1ff */
[----:B------:R-:W-:Y:S01]  /*0cf0*/  IMAD.X R12, R7, 0x1, ~R10, P0 ;  /* 0x00000001070c7824 */ /* 0x000fe200000e0e0a */
[----:B------:R-:W-:Y:S02]  /*0d00*/  ISETP.GE.U32.AND P0, PT, R9, R0, PT ;  /* 0x000000000900720c */ /* 0x000fe40003f06070 */
[----:B------:R-:W-:Y:S02]  /*0d10*/  IADD3 R10, P2, PT, R11, 0x1, RZ ;  /* 0x000000010b0a7810 */ /* 0x000fe40007f5e0ff */
[C---:B------:R-:W-:Y:S02]  /*0d20*/  ISETP.GE.U32.AND.EX P0, PT, R12.reuse, RZ, PT, P0 ;  /* 0x000000ff0c00720c */ /* 0x040fe40003f06100 */
[----:B------:R-:W-:Y:S01]  /*0d30*/  IADD3.X R7, PT, PT, R12, -0x1, RZ, P1, !PT ;  /* 0xffffffff0c077810 */ /* 0x000fe20000ffe4ff */
[----:B------:R-:W-:Y:S01]  /*0d40*/  IMAD.X R8, RZ, RZ, R13, P2 ;  /* 0x000000ffff087224 */ /* 0x000fe200010e060d */
[----:B------:R-:W-:-:S02]  /*0d50*/  SEL R5, R5, R9, P0 ;  /* 0x0000000905057207 */ /* 0x000fc40000000000 */
[----:B------:R-:W-:Y:S02]  /*0d60*/  SEL R10, R10, R11, P0 ;  /* 0x0000000b0a0a7207 */ /* 0x000fe40000000000 */
[----:B------:R-:W-:Y:S02]  /*0d70*/  SEL R7, R7, R12, P0 ;  /* 0x0000000c07077207 */ /* 0x000fe40000000000 */
[----:B------:R-:W-:Y:S02]  /*0d80*/  SEL R13, R8, R13, P0 ;  /* 0x0000000d080d7207 */ /* 0x000fe40000000000 */
[----:B------:R-:W-:Y:S02]  /*0d90*/  ISETP.GE.U32.AND P0, PT, R5, R0, PT ;  /* 0x000000000500720c */ /* 0x000fe40003f06070 */
[----:B------:R-:W-:Y:S02]  /*0da0*/  IADD3 R5, P2, PT, R10, 0x1, RZ ;  /* 0x000000010a057810 */ /* 0x000fe40007f5e0ff */
[----:B------:R-:W-:-:S02]  /*0db0*/  ISETP.NE.U32.AND P1, PT, R0, RZ, PT ;  /* 0x000000ff0000720c */ /* 0x000fc40003f25070 */
[----:B------:R-:W-:Y:S01]  /*0dc0*/  ISETP.GE.U32.AND.EX P0, PT, R7, RZ, PT, P0 ;  /* 0x000000ff0700720c */ /* 0x000fe20003f06100 */
[----:B------:R-:W-:Y:S01]  /*0dd0*/  IMAD.X R8, RZ, RZ, R13, P2 ;  /* 0x000000ffff087224 */ /* 0x000fe200010e060d */
[----:B------:R-:W-:Y:S01]  /*0de0*/  ISETP.NE.AND.EX P1, PT, RZ, RZ, PT, P1 ;  /* 0x000000ffff00720c */ /* 0x000fe20003f25310 */
[----:B------:R-:W-:Y:S01]  /*0df0*/  IMAD.MOV.U32 R7, RZ, RZ, 0x0 ;  /* 0x00000000ff077424 */ /* 0x000fe200078e00ff */
[----:B------:R-:W-:Y:S02]  /*0e00*/  SEL R5, R5, R10, P0 ;  /* 0x0000000a05057207 */ /* 0x000fe40000000000 */
[----:B------:R-:W-:Y:S02]  /*0e10*/  SEL R8, R8, R13, P0 ;  /* 0x0000000d08087207 */ /* 0x000fe40000000000 */
[----:B------:R-:W-:Y:S02]  /*0e20*/  SEL R5, R5, 0xffffffff, P1 ;  /* 0xffffffff05057807 */ /* 0x000fe40000800000 */
[----:B------:R-:W-:Y:S01]  /*0e30*/  SEL R8, R8, 0xffffffff, P1 ;  /* 0xffffffff08087807 */ /* 0x000fe20000800000 */
[----:B------:R-:W-:Y:S06]  /*0e40*/  RET.REL.NODEC R6 `(_Z16reduce_frob_bf16PK13__nv_bfloat16xxPfx) ;  /* 0xfffffff0066c7950 */ /* 0x000fec0003c3ffff */
.L_x_72:
        /* <DEDUP_REMOVED lines=11> */
.L_x_80:


//--------------------- .text._Z24nmoe_muon_invsqrt_kernelPfx --------------------------
	.section	.text._Z24nmoe_muon_invsqrt_kernelPfx,"ax",@progbits
	.align	128
        .global         _Z24nmoe_muon_invsqrt_kernelPfx
        .type           _Z24nmoe_muon_invsqrt_kernelPfx,@function
        .size           _Z24nmoe_muon_invsqrt_kernelPfx,(.L_x_89 - _Z24nmoe_muon_invsqrt_kernelPfx)
        .other          _Z24nmoe_muon_invsqrt_kernelPfx,@"STO_CUDA_ENTRY STV_DEFAULT"
_Z24nmoe_muon_invsqrt_kernelPfx:
.text._Z24nmoe_muon_invsqrt_kernelPfx:
[----:B------:R-:W-:Y:S01]  /*0000*/  LDC R1, c[0x0][0x37c] ;  /* 0x0000df00ff017b82 */ /* 0x000fe20000000800 */
[----:B------:R-:W0:Y:S07]  /*0010*/  S2R R3, SR_TID.X ;  /* 0x0000000000037919 */ /* 0x000e2e0000002100 */
[----:B------:R-:W0:Y:S01]  /*0020*/  S2UR UR4, SR_CTAID.X ;  /* 0x00000000000479c3 */ /* 0x000e220000002500 */
[----:B------:R-:W1:Y:S07]  /*0030*/  LDCU.64 UR6, c[0x0][0x388] ;  /* 0x00007100ff0677ac */ /* 0x000e6e0008000a00 */
[----:B------:R-:W0:Y:S02]  /*0040*/  LDC R0, c[0x0][0x360] ;  /* 0x0000d800ff007b82 */ /* 0x000e240000000800 */
[----:B0-----:R-:W-:-:S05]  /*0050*/  IMAD R0, R0, UR4, R3 ;  /* 0x0000000400007c24 */ /* 0x001fca000f8e0203 */
[----:B-1----:R-:W-:-:S04]  /*0060*/  ISETP.GE.U32.AND P0, PT, R0, UR6, PT ;  /* 0x0000000600007c0c */ /* 0x002fc8000bf06070 */
[----:B------:R-:W-:-:S13]  /*0070*/  ISETP.GE.AND.EX P0, PT, RZ, UR7, PT, P0 ;  /* 0x00000007ff007c0c */ /* 0x000fda000bf06300 */
[----:B------:R-:W-:Y:S05]  /*0080*/  @P0 EXIT ;  /* 0x000000000000094d */ /* 0x000fea0003800000 */
[----:B------:R-:W0:Y:S01]  /*0090*/  LDCU.64 UR6, c[0x0][0x380] ;  /* 0x00007000ff0677ac */ /* 0x000e220008000a00 */
[----:B------:R-:W1:Y:S01]  /*00a0*/  LDCU.64 UR4, c[0x0][0x358] ;  /* 0x00006b00ff0477ac */ /* 0x000e620008000a00 */
[----:B0-----:R-:W-:-:S04]  /*00b0*/  LEA R2, P0, R0, UR6, 0x2 ;  /* 0x0000000600027c11 */ /* 0x001fc8000f8010ff */
[----:B------:R-:W-:-:S05]  /*00c0*/  LEA.HI.X R3, R0, UR7, RZ, 0x2, P0 ;  /* 0x0000000700037c11 */ /* 0x000fca00080f14ff */
[----:B-1----:R-:W2:Y:S02]  /*00d0*/  LDG.E R0, desc[UR4][R2.64] ;  /* 0x0000000402007981 */ /* 0x002ea4000c1e1900 */
[----:B--2---:R-:W-:-:S04]  /*00e0*/  FMNMX R0, R0, 1.0000000116860974231e-07, !PT ;  /* 0x33d6bf9500007809 */ /* 0x004fc80007800000 */
[----:B------:R-:W-:-:S13]  /*00f0*/  FSETP.GEU.AND P0, PT, |R0|, 1.175494350822287508e-38, PT ;  /* 0x008000000000780b */ /* 0x000fda0003f0e200 */
[----:B------:R-:W-:-:S04]  /*0100*/  @!P0 FMUL R0, R0, 16777216 ;  /* 0x4b80000000008820 */ /* 0x000fc80000400000 */
[----:B------:R-:W0:Y:S02]  /*0110*/  MUFU.RSQ R5, R0 ;  /* 0x0000000000057308 */ /* 0x000e240000001400 */
[----:B0-----:R-:W-:-:S05]  /*0120*/  @!P0 FMUL R5, R5, 4096 ;  /* 0x4580000005058820 */ /* 0x001fca0000400000 */
[----:B------:R-:W-:Y:S01]  /*0130*/  STG.E desc[UR4][R2.64], R5 ;  /* 0x0000000502007986 */ /* 0x000fe2000c101904 */
[----:B------:R-:W-:Y:S05]  /*0140*/  EXIT ;  /* 0x000000000000794d */ /* 0x000fea0003800000 */
.L_x_73:
        /* <DEDUP_REMOVED lines=11> */
.L_x_89:


//--------------------- .nv.shared.reserved.0     --------------------------
	.section	.nv.shared.reserved.0,"aw",@nobits
	.weak		__nv_reservedSMEM_offset_0_alias
	.size		__nv_reservedSMEM_offset_0_alias, 0, 64
	.other		__nv_reservedSMEM_offset_0_alias,@"STO_CUDA_RESERVED_SHARED STV_DEFAULT"
__nv_reservedSMEM_offset_0_alias:
	.zero		0
	.zero		64


//--------------------- .nv.shared._Z14diag_mean_fp32PKfliPfi --------------------------
	.section	.nv.shared._Z14diag_mean_fp32PKfliPfi,"aw",@nobits
	.sectionflags	@""
	.align	4
.nv.shared._Z14diag_mean_fp32PKfliPfi:
	.zero		2048


//--------------------- .nv.shared._Z16reduce_frob_bf16PK13__nv_bfloat16xxPfx --------------------------
	.section	.nv.shared._Z16reduce_frob_bf16PK13__nv_bfloat16xxPfx,"aw",@nobits
	.sectionflags	@""
	.align	4
.nv.shared._Z16reduce_frob_bf16PK13__nv_bfloat16xxPfx:
	.zero		2048


//--------------------- .nv.constant0._Z27nmoe_cast_bf16_to_fp32_vec2PK13__nv_bfloat16Pfllii --------------------------
	.section	.nv.constant0._Z27nmoe_cast_bf16_to_fp32_vec2PK13__nv_bfloat16Pfllii,"a",@progbits
	.sectionflags	@""
	.align	4
.nv.constant0._Z27nmoe_cast_bf16_to_fp32_vec2PK13__nv_bfloat16Pfllii:
	.zero		936


//--------------------- .nv.constant0._Z27nmoe_cast_fp32_to_bf16_vec2PKfP13__nv_bfloat16llii --------------------------
	.section	.nv.constant0._Z27nmoe_cast_fp32_to_bf16_vec2PKfP13__nv_bfloat16llii,"a",@progbits
	.sectionflags	@""
	.align	4
.nv.constant0._Z27nmoe_cast_fp32_to_bf16_vec2PKfP13__nv_bfloat16llii:
	.zero		936


//--------------------- .nv.constant0._Z17add_diag_eps_fp32PfliPKffi --------------------------
	.section	.nv.constant0._Z17add_diag_eps_fp32PfliPKffi,"a",@progbits
	.sectionflags	@""
	.align	4
.nv.constant0._Z17add_diag_eps_fp32PfliPKffi:
	.zero		936


//--------------------- .nv.constant0._Z12scale_A_fp32PfliPKfi --------------------------
	.section	.nv.constant0._Z12scale_A_fp32PfliPKfi,"a",@progbits
	.sectionflags	@""
	.align	4
.nv.constant0._Z12scale_A_fp32PfliPKfi:
	.zero		932


//--------------------- .nv.constant0._Z14diag_mean_fp32PKfliPfi --------------------------
	.section	.nv.constant0._Z14diag_mean_fp32PKfliPfi,"a",@progbits
	.sectionflags	@""
	.align	4
.nv.constant0._Z14diag_mean_fp32PKfliPfi:
	.zero		932


//--------------------- .nv.constant0._Z12lincomb_fp32PfPKflliffi --------------------------
	.section	.nv.constant0._Z12lincomb_fp32PfPKflliffi,"a",@progbits
	.sectionflags	@""
	.align	4
.nv.constant0._Z12lincomb_fp32PfPKflliffi:
	.zero		944


//--------------------- .nv.constant0._Z15scale_frob_bf16P13__nv_bfloat16xxPKfx --------------------------
	.section	.nv.constant0._Z15scale_frob_bf16P13__nv_bfloat16xxPKfx,"a",@progbits
	.sectionflags	@""
	.align	4
.nv.constant0._Z15scale_frob_bf16P13__nv_bfloat16xxPKfx:
	.zero		936


//--------------------- .nv.constant0._Z16reduce_frob_bf16PK13__nv_bfloat16xxPfx --------------------------
	.section	.nv.constant0._Z16reduce_frob_bf16PK13__nv_bfloat16xxPfx,"a",@progbits
	.sectionflags	@""
	.align	4
.nv.constant0._Z16reduce_frob_bf16PK13__nv_bfloat16xxPfx:
	.zero		936


//--------------------- .nv.constant0._Z24nmoe_muon_invsqrt_kernelPfx --------------------------
	.section	.nv.constant0._Z24nmoe_muon_invsqrt_kernelPfx,"a",@progbits
	.sectionflags	@""
	.align	4
.nv.constant0._Z24nmoe_muon_invsqrt_kernelPfx:
	.zero		912


//--------------------- SYMBOLS --------------------------

	.type		.nv.reservedSmem.offset0,@object
	.size		.nv.reservedSmem.offset0,0x4
	.type		.nv.reservedSmem.cap,@object
	.size		.nv.reservedSmem.cap,0x4
